	.target	sm_103a

	.elftype	@"ET_EXEC"


//--------------------- .note.nv.tkinfo           --------------------------
	.section	.note.nv.tkinfo,"",@"SHT_NOTE"
	.sectionflags	@"SHF_NOTE_NV_TKINFO"
	.tkinfo
        /*0018*/ 	.word	0x00000002
        /*0030*/ 	.string	""
        /*0030*/ 	.string	"ptxas"
        /*0030*/ 	.string	"Cuda compilation tools, release 13.0, V13.0.88"
        /*0030*/ 	.string	"Build cuda_13.0.r13.0/compiler.36424714_0"
        /*0030*/ 	.string	"-arch sm_103a -m 64 "



//--------------------- .note.nv.cuinfo           --------------------------
	.section	.note.nv.cuinfo,"",@"SHT_NOTE"
	.sectionflags	@"SHF_NOTE_NV_CUINFO"
        /*0018*/ 	.short	0x0002
        /*001a*/ 	.short	0x0067
        /*001c*/ 	.short	0x0082
	.zero		2


//--------------------- .nv.info                  --------------------------
	.section	.nv.info,"",@"SHT_CUDA_INFO"
	.align	4


	//----- nvinfo : EIATTR_REGCOUNT
	.align		4
        /*0000*/ 	.byte	0x04, 0x2f
        /*0002*/ 	.short	(.L_12 - .L_11)
	.align		4
.L_11:
        /*0004*/ 	.word	index@(_ZN7cutlass13device_kernelIN5flash11enable_sm90INS1_16FlashAttnFwdSm90INS1_25CollectiveMainloopFwdSm90ILi2EN4cute5tupleIJNS5_1CILi1EEES8_S8_EEENS6_IJNS7_ILi128EEENS7_ILi224EEESA_EEELi128ENS_12float_e4m3_tEfNS_4arch4Sm90ELb1ELb0ELb1ELb1ELb0ELb1ELb0ELb1ELb1ELb1ELb0ELb0EEENS1_21CollectiveEpilogueFwdINS6_IJSA_SA_SB_EEES9_NS_10bfloat16_tESF_Li256ELb1ELb1ELb0ELb1EEENS1_36VarlenDynamicPersistentTileSchedulerILi128ELi224ELi256ELi128ELb0ELb1ELb1ELb1ELb1ELb1EEEEEEEEEvNT_6ParamsE)
        /*0008*/ 	.word	0x00000004


	//----- nvinfo : EIATTR_FRAME_SIZE
	.align		4
.L_12:
        /*000c*/ 	.byte	0x04, 0x11
        /*000e*/ 	.short	(.L_14 - .L_13)
	.align		4
.L_13:
        /*0010*/ 	.word	index@(_ZN7cutlass13device_kernelIN5flash11enable_sm90INS1_16FlashAttnFwdSm90INS1_25CollectiveMainloopFwdSm90ILi2EN4cute5tupleIJNS5_1CILi1EEES8_S8_EEENS6_IJNS7_ILi128EEENS7_ILi224EEESA_EEELi128ENS_12float_e4m3_tEfNS_4arch4Sm90ELb1ELb0ELb1ELb1ELb0ELb1ELb0ELb1ELb1ELb1ELb0ELb0EEENS1_21CollectiveEpilogueFwdINS6_IJSA_SA_SB_EEES9_NS_10bfloat16_tESF_Li256ELb1ELb1ELb0ELb1EEENS1_36VarlenDynamicPersistentTileSchedulerILi128ELi224ELi256ELi128ELb0ELb1ELb1ELb1ELb1ELb1EEEEEEEEEvNT_6ParamsE)
        /*0014*/ 	.word	0x00000000


	//----- nvinfo : EIATTR_REGCOUNT
	.align		4
.L_14:
        /*0018*/ 	.byte	0x04, 0x2f
        /*001a*/ 	.short	(.L_16 - .L_15)
	.align		4
.L_15:
        /*001c*/ 	.word	index@(_ZN7cutlass13device_kernelIN5flash11enable_sm90INS1_16FlashAttnFwdSm90INS1_25CollectiveMainloopFwdSm90ILi2EN4cute5tupleIJNS5_1CILi1EEES8_S8_EEENS6_IJNS7_ILi128EEENS7_ILi224EEESA_EEELi128ENS_12float_e4m3_tEfNS_4arch4Sm90ELb1ELb0ELb1ELb1ELb0ELb0ELb0ELb1ELb1ELb1ELb0ELb0EEENS1_21CollectiveEpilogueFwdINS6_IJSA_SA_SB_EEES9_NS_10bfloat16_tESF_Li256ELb1ELb1ELb0ELb1EEENS1_36VarlenDynamicPersistentTileSchedulerILi128ELi224ELi256ELi128ELb0ELb1ELb1ELb1ELb1ELb1EEEEEEEEEvNT_6ParamsE)
        /*0020*/ 	.word	0x00000004


	//----- nvinfo : EIATTR_FRAME_SIZE
	.align		4
.L_16:
        /*0024*/ 	.byte	0x04, 0x11
        /*0026*/ 	.short	(.L_18 - .L_17)
	.align		4
.L_17:
        /*0028*/ 	.word	index@(_ZN7cutlass13device_kernelIN5flash11enable_sm90INS1_16FlashAttnFwdSm90INS1_25CollectiveMainloopFwdSm90ILi2EN4cute5tupleIJNS5_1CILi1EEES8_S8_EEENS6_IJNS7_ILi128EEENS7_ILi224EEESA_EEELi128ENS_12float_e4m3_tEfNS_4arch4Sm90ELb1ELb0ELb1ELb1ELb0ELb0ELb0ELb1ELb1ELb1ELb0ELb0EEENS1_21CollectiveEpilogueFwdINS6_IJSA_SA_SB_EEES9_NS_10bfloat16_tESF_Li256ELb1ELb1ELb0ELb1EEENS1_36VarlenDynamicPersistentTileSchedulerILi128ELi224ELi256ELi128ELb0ELb1ELb1ELb1ELb1ELb1EEEEEEEEEvNT_6ParamsE)
        /*002c*/ 	.word	0x00000000


	//----- nvinfo : EIATTR_REGCOUNT
	.align		4
.L_18:
        /*0030*/ 	.byte	0x04, 0x2f
        /*0032*/ 	.short	(.L_20 - .L_19)
	.align		4
.L_19:
        /*0034*/ 	.word	index@(_ZN7cutlass13device_kernelIN5flash11enable_sm90INS1_16FlashAttnFwdSm90INS1_25CollectiveMainloopFwdSm90ILi2EN4cute5tupleIJNS5_1CILi1EEES8_S8_EEENS6_IJNS7_ILi128EEENS7_ILi224EEESA_EEELi128ENS_12float_e4m3_tEfNS_4arch4Sm90ELb1ELb0ELb1ELb0ELb0ELb0ELb0ELb1ELb1ELb1ELb0ELb0EEENS1_21CollectiveEpilogueFwdINS6_IJSA_SA_SB_EEES9_NS_10bfloat16_tESF_Li256ELb0ELb1ELb0ELb1EEENS1_30DynamicPersistentTileSchedulerILi256ELi128ELb0ELb1ELb1EEEEEEEEEvNT_6ParamsE)
        /*0038*/ 	.word	0x00000004


	//----- nvinfo : EIATTR_FRAME_SIZE
	.align		4
.L_20:
        /*003c*/ 	.byte	0x04, 0x11
        /*003e*/ 	.short	(.L_22 - .L_21)
	.align		4
.L_21:
        /*0040*/ 	.word	index@(_ZN7cutlass13device_kernelIN5flash11enable_sm90INS1_16FlashAttnFwdSm90INS1_25CollectiveMainloopFwdSm90ILi2EN4cute5tupleIJNS5_1CILi1EEES8_S8_EEENS6_IJNS7_ILi128EEENS7_ILi224EEESA_EEELi128ENS_12float_e4m3_tEfNS_4arch4Sm90ELb1ELb0ELb1ELb0ELb0ELb0ELb0ELb1ELb1ELb1ELb0ELb0EEENS1_21CollectiveEpilogueFwdINS6_IJSA_SA_SB_EEES9_NS_10bfloat16_tESF_Li256ELb0ELb1ELb0ELb1EEENS1_30DynamicPersistentTileSchedulerILi256ELi128ELb0ELb1ELb1EEEEEEEEEvNT_6ParamsE)
        /*0044*/ 	.word	0x00000000


	//----- nvinfo : EIATTR_REGCOUNT
	.align		4
.L_22:
        /*0048*/ 	.byte	0x04, 0x2f
        /*004a*/ 	.short	(.L_24 - .L_23)
	.align		4
.L_23:
        /*004c*/ 	.word	index@(_ZN7cutlass13device_kernelIN5flash11enable_sm90INS1_16FlashAttnFwdSm90INS1_25CollectiveMainloopFwdSm90ILi2EN4cute5tupleIJNS5_1CILi1EEES8_S8_EEENS6_IJNS7_ILi128EEENS7_ILi192EEESA_EEELi128ENS_12float_e4m3_tEfNS_4arch4Sm90ELb0ELb1ELb1ELb1ELb0ELb1ELb0ELb1ELb1ELb1ELb0ELb0EEENS1_21CollectiveEpilogueFwdINS6_IJSA_SA_SB_EEES9_NS_10bfloat16_tESF_Li256ELb1ELb1ELb0ELb1EEENS1_36VarlenDynamicPersistentTileSchedulerILi128ELi192ELi256ELi128ELb0ELb1ELb1ELb1ELb0ELb1EEEEEEEEEvNT_6ParamsE)
        /*0050*/ 	.word	0x00000004


	//----- nvinfo : EIATTR_FRAME_SIZE
	.align		4
.L_24:
        /*0054*/ 	.byte	0x04, 0x11
        /*0056*/ 	.short	(.L_26 - .L_25)
	.align		4
.L_25:
        /*0058*/ 	.word	index@(_ZN7cutlass13device_kernelIN5flash11enable_sm90INS1_16FlashAttnFwdSm90INS1_25CollectiveMainloopFwdSm90ILi2EN4cute5tupleIJNS5_1CILi1EEES8_S8_EEENS6_IJNS7_ILi128EEENS7_ILi192EEESA_EEELi128ENS_12float_e4m3_tEfNS_4arch4Sm90ELb0ELb1ELb1ELb1ELb0ELb1ELb0ELb1ELb1ELb1ELb0ELb0EEENS1_21CollectiveEpilogueFwdINS6_IJSA_SA_SB_EEES9_NS_10bfloat16_tESF_Li256ELb1ELb1ELb0ELb1EEENS1_36VarlenDynamicPersistentTileSchedulerILi128ELi192ELi256ELi128ELb0ELb1ELb1ELb1ELb0ELb1EEEEEEEEEvNT_6ParamsE)
        /*005c*/ 	.word	0x00000000


	//----- nvinfo : EIATTR_REGCOUNT
	.align		4
.L_26:
        /*0060*/ 	.byte	0x04, 0x2f
        /*0062*/ 	.short	(.L_28 - .L_27)
	.align		4
.L_27:
        /*0064*/ 	.word	index@(_ZN7cutlass13device_kernelIN5flash11enable_sm90INS1_16FlashAttnFwdSm90INS1_25CollectiveMainloopFwdSm90ILi2EN4cute5tupleIJNS5_1CILi1EEES8_S8_EEENS6_IJNS7_ILi128EEENS7_ILi192EEESA_EEELi128ENS_12float_e4m3_tEfNS_4arch4Sm90ELb0ELb1ELb1ELb1ELb0ELb0ELb0ELb1ELb1ELb1ELb0ELb0EEENS1_21CollectiveEpilogueFwdINS6_IJSA_SA_SB_EEES9_NS_10bfloat16_tESF_Li256ELb1ELb1ELb0ELb1EEENS1_36VarlenDynamicPersistentTileSchedulerILi128ELi192ELi256ELi128ELb0ELb1ELb1ELb1ELb0ELb1EEEEEEEEEvNT_6ParamsE)
        /*0068*/ 	.word	0x00000004


	//----- nvinfo : EIATTR_FRAME_SIZE
	.align		4
.L_28:
        /*006c*/ 	.byte	0x04, 0x11
        /*006e*/ 	.short	(.L_30 - .L_29)
	.align		4
.L_29:
        /*0070*/ 	.word	index@(_ZN7cutlass13device_kernelIN5flash11enable_sm90INS1_16FlashAttnFwdSm90INS1_25CollectiveMainloopFwdSm90ILi2EN4cute5tupleIJNS5_1CILi1EEES8_S8_EEENS6_IJNS7_ILi128EEENS7_ILi192EEESA_EEELi128ENS_12float_e4m3_tEfNS_4arch4Sm90ELb0ELb1ELb1ELb1ELb0ELb0ELb0ELb1ELb1ELb1ELb0ELb0EEENS1_21CollectiveEpilogueFwdINS6_IJSA_SA_SB_EEES9_NS_10bfloat16_tESF_Li256ELb1ELb1ELb0ELb1EEENS1_36VarlenDynamicPersistentTileSchedulerILi128ELi192ELi256ELi128ELb0ELb1ELb1ELb1ELb0ELb1EEEEEEEEEvNT_6ParamsE)
        /*0074*/ 	.word	0x00000000


	//----- nvinfo : EIATTR_REGCOUNT
	.align		4
.L_30:
        /*0078*/ 	.byte	0x04, 0x2f
        /*007a*/ 	.short	(.L_32 - .L_31)
	.align		4
.L_31:
        /*007c*/ 	.word	index@(_ZN7cutlass13device_kernelIN5flash11enable_sm90INS1_16FlashAttnFwdSm90INS1_25CollectiveMainloopFwdSm90ILi2EN4cute5tupleIJNS5_1CILi1EEES8_S8_EEENS6_IJNS7_ILi128EEENS7_ILi192EEESA_EEELi128ENS_12float_e4m3_tEfNS_4arch4Sm90ELb0ELb1ELb1ELb0ELb0ELb0ELb0ELb1ELb1ELb1ELb0ELb0EEENS1_21CollectiveEpilogueFwdINS6_IJSA_SA_SB_EEES9_NS_10bfloat16_tESF_Li256ELb0ELb1ELb0ELb1EEENS1_30DynamicPersistentTileSchedulerILi256ELi128ELb0ELb1ELb1EEEEEEEEEvNT_6ParamsE)
        /*0080*/ 	.word	0x00000004


	//----- nvinfo : EIATTR_FRAME_SIZE
	.align		4
.L_32:
        /*0084*/ 	.byte	0x04, 0x11
        /*0086*/ 	.short	(.L_34 - .L_33)
	.align		4
.L_33:
        /*0088*/ 	.word	index@(_ZN7cutlass13device_kernelIN5flash11enable_sm90INS1_16FlashAttnFwdSm90INS1_25CollectiveMainloopFwdSm90ILi2EN4cute5tupleIJNS5_1CILi1EEES8_S8_EEENS6_IJNS7_ILi128EEENS7_ILi192EEESA_EEELi128ENS_12float_e4m3_tEfNS_4arch4Sm90ELb0ELb1ELb1ELb0ELb0ELb0ELb0ELb1ELb1ELb1ELb0ELb0EEENS1_21CollectiveEpilogueFwdINS6_IJSA_SA_SB_EEES9_NS_10bfloat16_tESF_Li256ELb0ELb1ELb0ELb1EEENS1_30DynamicPersistentTileSchedulerILi256ELi128ELb0ELb1ELb1EEEEEEEEEvNT_6ParamsE)
        /*008c*/ 	.word	0x00000000


	//----- nvinfo : EIATTR_REGCOUNT
	.align		4
.L_34:
        /*0090*/ 	.byte	0x04, 0x2f
        /*0092*/ 	.short	(.L_36 - .L_35)
	.align		4
.L_35:
        /*0094*/ 	.word	index@(_ZN7cutlass13device_kernelIN5flash11enable_sm90INS1_16FlashAttnFwdSm90INS1_25CollectiveMainloopFwdSm90ILi2EN4cute5tupleIJNS5_1CILi1EEES8_S8_EEENS6_IJNS7_ILi128EEENS7_ILi224EEESA_EEELi128ENS_12float_e4m3_tEfNS_4arch4Sm90ELb0ELb0ELb1ELb1ELb0ELb1ELb0ELb1ELb1ELb1ELb0ELb0EEENS1_21CollectiveEpilogueFwdINS6_IJSA_SA_SB_EEES9_NS_10bfloat16_tESF_Li256ELb1ELb1ELb0ELb1EEENS1_36VarlenDynamicPersistentTileSchedulerILi128ELi224ELi256ELi128ELb0ELb1ELb1ELb0ELb1ELb1EEEEEEEEEvNT_6ParamsE)
        /*0098*/ 	.word	0x00000004


	//----- nvinfo : EIATTR_FRAME_SIZE
	.align		4
.L_36:
        /*009c*/ 	.byte	0x04, 0x11
        /*009e*/ 	.short	(.L_38 - .L_37)
	.align		4
.L_37:
        /*00a0*/ 	.word	index@(_ZN7cutlass13device_kernelIN5flash11enable_sm90INS1_16FlashAttnFwdSm90INS1_25CollectiveMainloopFwdSm90ILi2EN4cute5tupleIJNS5_1CILi1EEES8_S8_EEENS6_IJNS7_ILi128EEENS7_ILi224EEESA_EEELi128ENS_12float_e4m3_tEfNS_4arch4Sm90ELb0ELb0ELb1ELb1ELb0ELb1ELb0ELb1ELb1ELb1ELb0ELb0EEENS1_21CollectiveEpilogueFwdINS6_IJSA_SA_SB_EEES9_NS_10bfloat16_tESF_Li256ELb1ELb1ELb0ELb1EEENS1_36VarlenDynamicPersistentTileSchedulerILi128ELi224ELi256ELi128ELb0ELb1ELb1ELb0ELb1ELb1EEEEEEEEEvNT_6ParamsE)
        /*00a4*/ 	.word	0x00000000


	//----- nvinfo : EIATTR_REGCOUNT
	.align		4
.L_38:
        /*00a8*/ 	.byte	0x04, 0x2f
        /*00aa*/ 	.short	(.L_40 - .L_39)
	.align		4
.L_39:
        /*00ac*/ 	.word	index@(_ZN7cutlass13device_kernelIN5flash11enable_sm90INS1_16FlashAttnFwdSm90INS1_25CollectiveMainloopFwdSm90ILi2EN4cute5tupleIJNS5_1CILi1EEES8_S8_EEENS6_IJNS7_ILi128EEENS7_ILi224EEESA_EEELi128ENS_12float_e4m3_tEfNS_4arch4Sm90ELb0ELb0ELb1ELb1ELb0ELb0ELb0ELb1ELb1ELb1ELb0ELb0EEENS1_21CollectiveEpilogueFwdINS6_IJSA_SA_SB_EEES9_NS_10bfloat16_tESF_Li256ELb1ELb1ELb0ELb1EEENS1_36VarlenDynamicPersistentTileSchedulerILi128ELi224ELi256ELi128ELb0ELb1ELb1ELb0ELb1ELb1EEEEEEEEEvNT_6ParamsE)
        /*00b0*/ 	.word	0x00000004


	//----- nvinfo : EIATTR_FRAME_SIZE
	.align		4
.L_40:
        /*00b4*/ 	.byte	0x04, 0x11
        /*00b6*/ 	.short	(.L_42 - .L_41)
	.align		4
.L_41:
        /*00b8*/ 	.word	index@(_ZN7cutlass13device_kernelIN5flash11enable_sm90INS1_16FlashAttnFwdSm90INS1_25CollectiveMainloopFwdSm90ILi2EN4cute5tupleIJNS5_1CILi1EEES8_S8_EEENS6_IJNS7_ILi128EEENS7_ILi224EEESA_EEELi128ENS_12float_e4m3_tEfNS_4arch4Sm90ELb0ELb0ELb1ELb1ELb0ELb0ELb0ELb1ELb1ELb1ELb0ELb0EEENS1_21CollectiveEpilogueFwdINS6_IJSA_SA_SB_EEES9_NS_10bfloat16_tESF_Li256ELb1ELb1ELb0ELb1EEENS1_36VarlenDynamicPersistentTileSchedulerILi128ELi224ELi256ELi128ELb0ELb1ELb1ELb0ELb1ELb1EEEEEEEEEvNT_6ParamsE)
        /*00bc*/ 	.word	0x00000000


	//----- nvinfo : EIATTR_REGCOUNT
	.align		4
.L_42:
        /*00c0*/ 	.byte	0x04, 0x2f
        /*00c2*/ 	.short	(.L_44 - .L_43)
	.align		4
.L_43:
        /*00c4*/ 	.word	index@(_ZN7cutlass13device_kernelIN5flash11enable_sm90INS1_16FlashAttnFwdSm90INS1_25CollectiveMainloopFwdSm90ILi2EN4cute5tupleIJNS5_1CILi1EEES8_S8_EEENS6_IJNS7_ILi128EEENS7_ILi224EEESA_EEELi128ENS_12float_e4m3_tEfNS_4arch4Sm90ELb0ELb0ELb1ELb0ELb0ELb0ELb0ELb1ELb1ELb1ELb0ELb0EEENS1_21CollectiveEpilogueFwdINS6_IJSA_SA_SB_EEES9_NS_10bfloat16_tESF_Li256ELb0ELb1ELb0ELb1EEENS1_29StaticPersistentTileSchedulerILb0EEEEEEEEEvNT_6ParamsE)
        /*00c8*/ 	.word	0x00000004


	//----- nvinfo : EIATTR_FRAME_SIZE
	.align		4
.L_44:
        /*00cc*/ 	.byte	0x04, 0x11
        /*00ce*/ 	.short	(.L_46 - .L_45)
	.align		4
.L_45:
        /*00d0*/ 	.word	index@(_ZN7cutlass13device_kernelIN5flash11enable_sm90INS1_16FlashAttnFwdSm90INS1_25CollectiveMainloopFwdSm90ILi2EN4cute5tupleIJNS5_1CILi1EEES8_S8_EEENS6_IJNS7_ILi128EEENS7_ILi224EEESA_EEELi128ENS_12float_e4m3_tEfNS_4arch4Sm90ELb0ELb0ELb1ELb0ELb0ELb0ELb0ELb1ELb1ELb1ELb0ELb0EEENS1_21CollectiveEpilogueFwdINS6_IJSA_SA_SB_EEES9_NS_10bfloat16_tESF_Li256ELb0ELb1ELb0ELb1EEENS1_29StaticPersistentTileSchedulerILb0EEEEEEEEEvNT_6ParamsE)
        /*00d4*/ 	.word	0x00000000


	//----- nvinfo : EIATTR_MIN_STACK_SIZE
	.align		4
.L_46:
        /*00d8*/ 	.byte	0x04, 0x12
        /*00da*/ 	.short	(.L_48 - .L_47)
	.align		4
.L_47:
        /*00dc*/ 	.word	index@(_ZN7cutlass13device_kernelIN5flash11enable_sm90INS1_16FlashAttnFwdSm90INS1_25CollectiveMainloopFwdSm90ILi2EN4cute5tupleIJNS5_1CILi1EEES8_S8_EEENS6_IJNS7_ILi128EEENS7_ILi224EEESA_EEELi128ENS_12float_e4m3_tEfNS_4arch4Sm90ELb0ELb0ELb1ELb0ELb0ELb0ELb0ELb1ELb1ELb1ELb0ELb0EEENS1_21CollectiveEpilogueFwdINS6_IJSA_SA_SB_EEES9_NS_10bfloat16_tESF_Li256ELb0ELb1ELb0ELb1EEENS1_29StaticPersistentTileSchedulerILb0EEEEEEEEEvNT_6ParamsE)
        /*00e0*/ 	.word	0x00000000


	//----- nvinfo : EIATTR_MIN_STACK_SIZE
	.align		4
.L_48:
        /*00e4*/ 	.byte	0x04, 0x12
        /*00e6*/ 	.short	(.L_50 - .L_49)
	.align		4
.L_49:
        /*00e8*/ 	.word	index@(_ZN7cutlass13device_kernelIN5flash11enable_sm90INS1_16FlashAttnFwdSm90INS1_25CollectiveMainloopFwdSm90ILi2EN4cute5tupleIJNS5_1CILi1EEES8_S8_EEENS6_IJNS7_ILi128EEENS7_ILi224EEESA_EEELi128ENS_12float_e4m3_tEfNS_4arch4Sm90ELb0ELb0ELb1ELb1ELb0ELb0ELb0ELb1ELb1ELb1ELb0ELb0EEENS1_21CollectiveEpilogueFwdINS6_IJSA_SA_SB_EEES9_NS_10bfloat16_tESF_Li256ELb1ELb1ELb0ELb1EEENS1_36VarlenDynamicPersistentTileSchedulerILi128ELi224ELi256ELi128ELb0ELb1ELb1ELb0ELb1ELb1EEEEEEEEEvNT_6ParamsE)
        /*00ec*/ 	.word	0x00000000


	//----- nvinfo : EIATTR_MIN_STACK_SIZE
	.align		4
.L_50:
        /*00f0*/ 	.byte	0x04, 0x12
        /*00f2*/ 	.short	(.L_52 - .L_51)
	.align		4
.L_51:
        /*00f4*/ 	.word	index@(_ZN7cutlass13device_kernelIN5flash11enable_sm90INS1_16FlashAttnFwdSm90INS1_25CollectiveMainloopFwdSm90ILi2EN4cute5tupleIJNS5_1CILi1EEES8_S8_EEENS6_IJNS7_ILi128EEENS7_ILi224EEESA_EEELi128ENS_12float_e4m3_tEfNS_4arch4Sm90ELb0ELb0ELb1ELb1ELb0ELb1ELb0ELb1ELb1ELb1ELb0ELb0EEENS1_21CollectiveEpilogueFwdINS6_IJSA_SA_SB_EEES9_NS_10bfloat16_tESF_Li256ELb1ELb1ELb0ELb1EEENS1_36VarlenDynamicPersistentTileSchedulerILi128ELi224ELi256ELi128ELb0ELb1ELb1ELb0ELb1ELb1EEEEEEEEEvNT_6ParamsE)
        /*00f8*/ 	.word	0x00000000


	//----- nvinfo : EIATTR_MIN_STACK_SIZE
	.align		4
.L_52:
        /*00fc*/ 	.byte	0x04, 0x12
        /*00fe*/ 	.short	(.L_54 - .L_53)
	.align		4
.L_53:
        /*0100*/ 	.word	index@(_ZN7cutlass13device_kernelIN5flash11enable_sm90INS1_16FlashAttnFwdSm90INS1_25CollectiveMainloopFwdSm90ILi2EN4cute5tupleIJNS5_1CILi1EEES8_S8_EEENS6_IJNS7_ILi128EEENS7_ILi192EEESA_EEELi128ENS_12float_e4m3_tEfNS_4arch4Sm90ELb0ELb1ELb1ELb0ELb0ELb0ELb0ELb1ELb1ELb1ELb0ELb0EEENS1_21CollectiveEpilogueFwdINS6_IJSA_SA_SB_EEES9_NS_10bfloat16_tESF_Li256ELb0ELb1ELb0ELb1EEENS1_30DynamicPersistentTileSchedulerILi256ELi128ELb0ELb1ELb1EEEEEEEEEvNT_6ParamsE)
        /*0104*/ 	.word	0x00000000


	//----- nvinfo : EIATTR_MIN_STACK_SIZE
	.align		4
.L_54:
        /*0108*/ 	.byte	0x04, 0x12
        /*010a*/ 	.short	(.L_56 - .L_55)
	.align		4
.L_55:
        /*010c*/ 	.word	index@(_ZN7cutlass13device_kernelIN5flash11enable_sm90INS1_16FlashAttnFwdSm90INS1_25CollectiveMainloopFwdSm90ILi2EN4cute5tupleIJNS5_1CILi1EEES8_S8_EEENS6_IJNS7_ILi128EEENS7_ILi192EEESA_EEELi128ENS_12float_e4m3_tEfNS_4arch4Sm90ELb0ELb1ELb1ELb1ELb0ELb0ELb0ELb1ELb1ELb1ELb0ELb0EEENS1_21CollectiveEpilogueFwdINS6_IJSA_SA_SB_EEES9_NS_10bfloat16_tESF_Li256ELb1ELb1ELb0ELb1EEENS1_36VarlenDynamicPersistentTileSchedulerILi128ELi192ELi256ELi128ELb0ELb1ELb1ELb1ELb0ELb1EEEEEEEEEvNT_6ParamsE)
        /*0110*/ 	.word	0x00000000


	//----- nvinfo : EIATTR_MIN_STACK_SIZE
	.align		4
.L_56:
        /*0114*/ 	.byte	0x04, 0x12
        /*0116*/ 	.short	(.L_58 - .L_57)
	.align		4
.L_57:
        /*0118*/ 	.word	index@(_ZN7cutlass13device_kernelIN5flash11enable_sm90INS1_16FlashAttnFwdSm90INS1_25CollectiveMainloopFwdSm90ILi2EN4cute5tupleIJNS5_1CILi1EEES8_S8_EEENS6_IJNS7_ILi128EEENS7_ILi192EEESA_EEELi128ENS_12float_e4m3_tEfNS_4arch4Sm90ELb0ELb1ELb1ELb1ELb0ELb1ELb0ELb1ELb1ELb1ELb0ELb0EEENS1_21CollectiveEpilogueFwdINS6_IJSA_SA_SB_EEES9_NS_10bfloat16_tESF_Li256ELb1ELb1ELb0ELb1EEENS1_36VarlenDynamicPersistentTileSchedulerILi128ELi192ELi256ELi128ELb0ELb1ELb1ELb1ELb0ELb1EEEEEEEEEvNT_6ParamsE)
        /*011c*/ 	.word	0x00000000


	//----- nvinfo : EIATTR_MIN_STACK_SIZE
	.align		4
.L_58:
        /*0120*/ 	.byte	0x04, 0x12
        /*0122*/ 	.short	(.L_60 - .L_59)
	.align		4
.L_59:
        /*0124*/ 	.word	index@(_ZN7cutlass13device_kernelIN5flash11enable_sm90INS1_16FlashAttnFwdSm90INS1_25CollectiveMainloopFwdSm90ILi2EN4cute5tupleIJNS5_1CILi1EEES8_S8_EEENS6_IJNS7_ILi128EEENS7_ILi224EEESA_EEELi128ENS_12float_e4m3_tEfNS_4arch4Sm90ELb1ELb0ELb1ELb0ELb0ELb0ELb0ELb1ELb1ELb1ELb0ELb0EEENS1_21CollectiveEpilogueFwdINS6_IJSA_SA_SB_EEES9_NS_10bfloat16_tESF_Li256ELb0ELb1ELb0ELb1EEENS1_30DynamicPersistentTileSchedulerILi256ELi128ELb0ELb1ELb1EEEEEEEEEvNT_6ParamsE)
        /*0128*/ 	.word	0x00000000


	//----- nvinfo : EIATTR_MIN_STACK_SIZE
	.align		4
.L_60:
        /*012c*/ 	.byte	0x04, 0x12
        /*012e*/ 	.short	(.L_62 - .L_61)
	.align		4
.L_61:
        /*0130*/ 	.word	index@(_ZN7cutlass13device_kernelIN5flash11enable_sm90INS1_16FlashAttnFwdSm90INS1_25CollectiveMainloopFwdSm90ILi2EN4cute5tupleIJNS5_1CILi1EEES8_S8_EEENS6_IJNS7_ILi128EEENS7_ILi224EEESA_EEELi128ENS_12float_e4m3_tEfNS_4arch4Sm90ELb1ELb0ELb1ELb1ELb0ELb0ELb0ELb1ELb1ELb1ELb0ELb0EEENS1_21CollectiveEpilogueFwdINS6_IJSA_SA_SB_EEES9_NS_10bfloat16_tESF_Li256ELb1ELb1ELb0ELb1EEENS1_36VarlenDynamicPersistentTileSchedulerILi128ELi224ELi256ELi128ELb0ELb1ELb1ELb1ELb1ELb1EEEEEEEEEvNT_6ParamsE)
        /*0134*/ 	.word	0x00000000


	//----- nvinfo : EIATTR_MIN_STACK_SIZE
	.align		4
.L_62:
        /*0138*/ 	.byte	0x04, 0x12
        /*013a*/ 	.short	(.L_64 - .L_63)
	.align		4
.L_63:
        /*013c*/ 	.word	index@(_ZN7cutlass13device_kernelIN5flash11enable_sm90INS1_16FlashAttnFwdSm90INS1_25CollectiveMainloopFwdSm90ILi2EN4cute5tupleIJNS5_1CILi1EEES8_S8_EEENS6_IJNS7_ILi128EEENS7_ILi224EEESA_EEELi128ENS_12float_e4m3_tEfNS_4arch4Sm90ELb1ELb0ELb1ELb1ELb0ELb1ELb0ELb1ELb1ELb1ELb0ELb0EEENS1_21CollectiveEpilogueFwdINS6_IJSA_SA_SB_EEES9_NS_10bfloat16_tESF_Li256ELb1ELb1ELb0ELb1EEENS1_36VarlenDynamicPersistentTileSchedulerILi128ELi224ELi256ELi128ELb0ELb1ELb1ELb1ELb1ELb1EEEEEEEEEvNT_6ParamsE)
        /*0140*/ 	.word	0x00000000
.L_64:


//--------------------- .nv.compat                --------------------------
	.section	.nv.compat,"",@"SHT_CUDA_COMPAT_INFO"
	.align	4
        /*0000*/ 	.byte	0x02, 0x09, 0x01, 0x00, 0x02, 0x02, 0x01, 0x00, 0x02, 0x05, 0x05, 0x00, 0x03, 0x07, 0x01, 0x01
        /*0010*/ 	.byte	0x02, 0x03, 0x00, 0x00, 0x02, 0x06, 0x01, 0x00, 0x04, 0x0b, 0x08, 0x00, 0x00, 0x00, 0x00, 0x00
        /*0020*/ 	.byte	0x00, 0x00, 0x00, 0x00


//--------------------- .nv.info._ZN7cutlass13device_kernelIN5flash11enable_sm90INS1_16FlashAttnFwdSm90INS1_25CollectiveMainloopFwdSm90ILi2EN4cute5tupleIJNS5_1CILi1EEES8_S8_EEENS6_IJNS7_ILi128EEENS7_ILi224EEESA_EEELi128ENS_12float_e4m3_tEfNS_4arch4Sm90ELb0ELb0ELb1ELb0ELb0ELb0ELb0ELb1ELb1ELb1ELb0ELb0EEENS1_21CollectiveEpilogueFwdINS6_IJSA_SA_SB_EEES9_NS_10bfloat16_tESF_Li256ELb0ELb1ELb0ELb1EEENS1_29StaticPersistentTileSchedulerILb0EEEEEEEEEvNT_6ParamsE --------------------------
	.section	.nv.info._ZN7cutlass13device_kernelIN5flash11enable_sm90INS1_16FlashAttnFwdSm90INS1_25CollectiveMainloopFwdSm90ILi2EN4cute5tupleIJNS5_1CILi1EEES8_S8_EEENS6_IJNS7_ILi128EEENS7_ILi224EEESA_EEELi128ENS_12float_e4m3_tEfNS_4arch4Sm90ELb0ELb0ELb1ELb0ELb0ELb0ELb0ELb1ELb1ELb1ELb0ELb0EEENS1_21CollectiveEpilogueFwdINS6_IJSA_SA_SB_EEES9_NS_10bfloat16_tESF_Li256ELb0ELb1ELb0ELb1EEENS1_29StaticPersistentTileSchedulerILb0EEEEEEEEEvNT_6ParamsE,"",@"SHT_CUDA_INFO"
	.sectionflags	@""
	.align	4


	//----- nvinfo : EIATTR_CUDA_API_VERSION
	.align		4
        /*0000*/ 	.byte	0x04, 0x37
        /*0002*/ 	.short	(.L_66 - .L_65)
.L_65:
        /*0004*/ 	.word	0x00000082


	//----- nvinfo : EIATTR_KPARAM_INFO
	.align		4
.L_66:
        /*0008*/ 	.byte	0x04, 0x17
        /*000a*/ 	.short	(.L_68 - .L_67)
.L_67:
        /*000c*/ 	.word	0x00000000
        /*0010*/ 	.short	0x0000
        /*0012*/ 	.short	0x0000
        /*0014*/ 	.byte	0x00, 0xf0, 0x01, 0x28


	//----- nvinfo : EIATTR_SPARSE_MMA_MASK
	.align		4
.L_68:
        /*0018*/ 	.byte	0x03, 0x50
        /*001a*/ 	.short	0x0000


	//----- nvinfo : EIATTR_MAXREG_COUNT
	.align		4
        /*001c*/ 	.byte	0x03, 0x1b
        /*001e*/ 	.short	0x00a8


	//----- nvinfo : EIATTR_MERCURY_ISA_VERSION
	.align		4
        /*0020*/ 	.byte	0x03, 0x5f
        /*0022*/ 	.short	0x0101


	//----- nvinfo : EIATTR_VRC_CTA_INIT_COUNT
	.align		4
        /*0024*/ 	.byte	0x02, 0x4a
	.zero		1
	.zero		1


	//----- nvinfo : EIATTR_EXIT_INSTR_OFFSETS
	.align		4
        /*0028*/ 	.byte	0x04, 0x1c
        /*002a*/ 	.short	(.L_70 - .L_69)


	//   ....[0]....
.L_69:
        /*002c*/ 	.word	0x00000010


	//----- nvinfo : EIATTR_MAX_THREADS
	.align		4
.L_70:
        /*0030*/ 	.byte	0x04, 0x05
        /*0032*/ 	.short	(.L_72 - .L_71)
.L_71:
        /*0034*/ 	.word	0x00000180
        /*0038*/ 	.word	0x00000001
        /*003c*/ 	.word	0x00000001


	//----- nvinfo : EIATTR_CBANK_PARAM_SIZE
	.align		4
.L_72:
        /*0040*/ 	.byte	0x03, 0x19
        /*0042*/ 	.short	0x0a00


	//----- nvinfo : EIATTR_PARAM_CBANK
	.align		4
        /*0044*/ 	.byte	0x04, 0x0a
        /*0046*/ 	.short	(.L_74 - .L_73)
	.align		4
.L_73:
        /*0048*/ 	.word	index@(.nv.constant0._ZN7cutlass13device_kernelIN5flash11enable_sm90INS1_16FlashAttnFwdSm90INS1_25CollectiveMainloopFwdSm90ILi2EN4cute5tupleIJNS5_1CILi1EEES8_S8_EEENS6_IJNS7_ILi128EEENS7_ILi224EEESA_EEELi128ENS_12float_e4m3_tEfNS_4arch4Sm90ELb0ELb0ELb1ELb0ELb0ELb0ELb0ELb1ELb1ELb1ELb0ELb0EEENS1_21CollectiveEpilogueFwdINS6_IJSA_SA_SB_EEES9_NS_10bfloat16_tESF_Li256ELb0ELb1ELb0ELb1EEENS1_29StaticPersistentTileSchedulerILb0EEEEEEEEEvNT_6ParamsE)
        /*004c*/ 	.short	0x0380
        /*004e*/ 	.short	0x0a00


	//----- nvinfo : EIATTR_SW_WAR
	.align		4
.L_74:
        /*0050*/ 	.byte	0x04, 0x36
        /*0052*/ 	.short	(.L_76 - .L_75)
.L_75:
        /*0054*/ 	.word	0x00000008
.L_76:


//--------------------- .nv.info._ZN7cutlass13device_kernelIN5flash11enable_sm90INS1_16FlashAttnFwdSm90INS1_25CollectiveMainloopFwdSm90ILi2EN4cute5tupleIJNS5_1CILi1EEES8_S8_EEENS6_IJNS7_ILi128EEENS7_ILi224EEESA_EEELi128ENS_12float_e4m3_tEfNS_4arch4Sm90ELb0ELb0ELb1ELb1ELb0ELb0ELb0ELb1ELb1ELb1ELb0ELb0EEENS1_21CollectiveEpilogueFwdINS6_IJSA_SA_SB_EEES9_NS_10bfloat16_tESF_Li256ELb1ELb1ELb0ELb1EEENS1_36VarlenDynamicPersistentTileSchedulerILi128ELi224ELi256ELi128ELb0ELb1ELb1ELb0ELb1ELb1EEEEEEEEEvNT_6ParamsE --------------------------
	.section	.nv.info._ZN7cutlass13device_kernelIN5flash11enable_sm90INS1_16FlashAttnFwdSm90INS1_25CollectiveMainloopFwdSm90ILi2EN4cute5tupleIJNS5_1CILi1EEES8_S8_EEENS6_IJNS7_ILi128EEENS7_ILi224EEESA_EEELi128ENS_12float_e4m3_tEfNS_4arch4Sm90ELb0ELb0ELb1ELb1ELb0ELb0ELb0ELb1ELb1ELb1ELb0ELb0EEENS1_21CollectiveEpilogueFwdINS6_IJSA_SA_SB_EEES9_NS_10bfloat16_tESF_Li256ELb1ELb1ELb0ELb1EEENS1_36VarlenDynamicPersistentTileSchedulerILi128ELi224ELi256ELi128ELb0ELb1ELb1ELb0ELb1ELb1EEEEEEEEEvNT_6ParamsE,"",@"SHT_CUDA_INFO"
	.sectionflags	@""
	.align	4


	//----- nvinfo : EIATTR_CUDA_API_VERSION
	.align		4
        /*0000*/ 	.byte	0x04, 0x37
        /*0002*/ 	.short	(.L_78 - .L_77)
.L_77:
        /*0004*/ 	.word	0x00000082


	//----- nvinfo : EIATTR_KPARAM_INFO
	.align		4
.L_78:
        /*0008*/ 	.byte	0x04, 0x17
        /*000a*/ 	.short	(.L_80 - .L_79)
.L_79:
        /*000c*/ 	.word	0x00000000
        /*0010*/ 	.short	0x0000
        /*0012*/ 	.short	0x0000
        /*0014*/ 	.byte	0x00, 0xf0, 0x01, 0x2a


	//----- nvinfo : EIATTR_SPARSE_MMA_MASK
	.align		4
.L_80:
        /*0018*/ 	.byte	0x03, 0x50
        /*001a*/ 	.short	0x0000


	//----- nvinfo : EIATTR_MAXREG_COUNT
	.align		4
        /*001c*/ 	.byte	0x03, 0x1b
        /*001e*/ 	.short	0x00a8


	//----- nvinfo : EIATTR_MERCURY_ISA_VERSION
	.align		4
        /*0020*/ 	.byte	0x03, 0x5f
        /*0022*/ 	.short	0x0101


	//----- nvinfo : EIATTR_VRC_CTA_INIT_COUNT
	.align		4
        /*0024*/ 	.byte	0x02, 0x4a
	.zero		1
	.zero		1


	//----- nvinfo : EIATTR_EXIT_INSTR_OFFSETS
	.align		4
        /*0028*/ 	.byte	0x04, 0x1c
        /*002a*/ 	.short	(.L_82 - .L_81)


	//   ....[0]....
.L_81:
        /*002c*/ 	.word	0x00000010


	//----- nvinfo : EIATTR_MAX_THREADS
	.align		4
.L_82:
        /*0030*/ 	.byte	0x04, 0x05
        /*0032*/ 	.short	(.L_84 - .L_83)
.L_83:
        /*0034*/ 	.word	0x00000180
        /*0038*/ 	.word	0x00000001
        /*003c*/ 	.word	0x00000001


	//----- nvinfo : EIATTR_CBANK_PARAM_SIZE
	.align		4
.L_84:
        /*0040*/ 	.byte	0x03, 0x19
        /*0042*/ 	.short	0x0a80


	//----- nvinfo : EIATTR_PARAM_CBANK
	.align		4
        /*0044*/ 	.byte	0x04, 0x0a
        /*0046*/ 	.short	(.L_86 - .L_85)
	.align		4
.L_85:
        /*0048*/ 	.word	index@(.nv.constant0._ZN7cutlass13device_kernelIN5flash11enable_sm90INS1_16FlashAttnFwdSm90INS1_25CollectiveMainloopFwdSm90ILi2EN4cute5tupleIJNS5_1CILi1EEES8_S8_EEENS6_IJNS7_ILi128EEENS7_ILi224EEESA_EEELi128ENS_12float_e4m3_tEfNS_4arch4Sm90ELb0ELb0ELb1ELb1ELb0ELb0ELb0ELb1ELb1ELb1ELb0ELb0EEENS1_21CollectiveEpilogueFwdINS6_IJSA_SA_SB_EEES9_NS_10bfloat16_tESF_Li256ELb1ELb1ELb0ELb1EEENS1_36VarlenDynamicPersistentTileSchedulerILi128ELi224ELi256ELi128ELb0ELb1ELb1ELb0ELb1ELb1EEEEEEEEEvNT_6ParamsE)
        /*004c*/ 	.short	0x0380
        /*004e*/ 	.short	0x0a80


	//----- nvinfo : EIATTR_SW_WAR
	.align		4
.L_86:
        /*0050*/ 	.byte	0x04, 0x36
        /*0052*/ 	.short	(.L_88 - .L_87)
.L_87:
        /*0054*/ 	.word	0x00000008
.L_88:


//--------------------- .nv.info._ZN7cutlass13device_kernelIN5flash11enable_sm90INS1_16FlashAttnFwdSm90INS1_25CollectiveMainloopFwdSm90ILi2EN4cute5tupleIJNS5_1CILi1EEES8_S8_EEENS6_IJNS7_ILi128EEENS7_ILi224EEESA_EEELi128ENS_12float_e4m3_tEfNS_4arch4Sm90ELb0ELb0ELb1ELb1ELb0ELb1ELb0ELb1ELb1ELb1ELb0ELb0EEENS1_21CollectiveEpilogueFwdINS6_IJSA_SA_SB_EEES9_NS_10bfloat16_tESF_Li256ELb1ELb1ELb0ELb1EEENS1_36VarlenDynamicPersistentTileSchedulerILi128ELi224ELi256ELi128ELb0ELb1ELb1ELb0ELb1ELb1EEEEEEEEEvNT_6ParamsE --------------------------
	.section	.nv.info._ZN7cutlass13device_kernelIN5flash11enable_sm90INS1_16FlashAttnFwdSm90INS1_25CollectiveMainloopFwdSm90ILi2EN4cute5tupleIJNS5_1CILi1EEES8_S8_EEENS6_IJNS7_ILi128EEENS7_ILi224EEESA_EEELi128ENS_12float_e4m3_tEfNS_4arch4Sm90ELb0ELb0ELb1ELb1ELb0ELb1ELb0ELb1ELb1ELb1ELb0ELb0EEENS1_21CollectiveEpilogueFwdINS6_IJSA_SA_SB_EEES9_NS_10bfloat16_tESF_Li256ELb1ELb1ELb0ELb1EEENS1_36VarlenDynamicPersistentTileSchedulerILi128ELi224ELi256ELi128ELb0ELb1ELb1ELb0ELb1ELb1EEEEEEEEEvNT_6ParamsE,"",@"SHT_CUDA_INFO"
	.sectionflags	@""
	.align	4


	//----- nvinfo : EIATTR_CUDA_API_VERSION
	.align		4
        /*0000*/ 	.byte	0x04, 0x37
        /*0002*/ 	.short	(.L_90 - .L_89)
.L_89:
        /*0004*/ 	.word	0x00000082


	//----- nvinfo : EIATTR_KPARAM_INFO
	.align		4
.L_90:
        /*0008*/ 	.byte	0x04, 0x17
        /*000a*/ 	.short	(.L_92 - .L_91)
.L_91:
        /*000c*/ 	.word	0x00000000
        /*0010*/ 	.short	0x0000
        /*0012*/ 	.short	0x0000
        /*0014*/ 	.byte	0x00, 0xf0, 0x01, 0x2a


	//----- nvinfo : EIATTR_SPARSE_MMA_MASK
	.align		4
.L_92:
        /*0018*/ 	.byte	0x03, 0x50
        /*001a*/ 	.short	0x0000


	//----- nvinfo : EIATTR_MAXREG_COUNT
	.align		4
        /*001c*/ 	.byte	0x03, 0x1b
        /*001e*/ 	.short	0x00a8


	//----- nvinfo : EIATTR_MERCURY_ISA_VERSION
	.align		4
        /*0020*/ 	.byte	0x03, 0x5f
        /*0022*/ 	.short	0x0101


	//----- nvinfo : EIATTR_VRC_CTA_INIT_COUNT
	.align		4
        /*0024*/ 	.byte	0x02, 0x4a
	.zero		1
	.zero		1


	//----- nvinfo : EIATTR_EXIT_INSTR_OFFSETS
	.align		4
        /*0028*/ 	.byte	0x04, 0x1c
        /*002a*/ 	.short	(.L_94 - .L_93)


	//   ....[0]....
.L_93:
        /*002c*/ 	.word	0x00000010


	//----- nvinfo : EIATTR_MAX_THREADS
	.align		4
.L_94:
        /*0030*/ 	.byte	0x04, 0x05
        /*0032*/ 	.short	(.L_96 - .L_95)
.L_95:
        /*0034*/ 	.word	0x00000180
        /*0038*/ 	.word	0x00000001
        /*003c*/ 	.word	0x00000001


	//----- nvinfo : EIATTR_CBANK_PARAM_SIZE
	.align		4
.L_96:
        /*0040*/ 	.byte	0x03, 0x19
        /*0042*/ 	.short	0x0a80


	//----- nvinfo : EIATTR_PARAM_CBANK
	.align		4
        /*0044*/ 	.byte	0x04, 0x0a
        /*0046*/ 	.short	(.L_98 - .L_97)
	.align		4
.L_97:
        /*0048*/ 	.word	index@(.nv.constant0._ZN7cutlass13device_kernelIN5flash11enable_sm90INS1_16FlashAttnFwdSm90INS1_25CollectiveMainloopFwdSm90ILi2EN4cute5tupleIJNS5_1CILi1EEES8_S8_EEENS6_IJNS7_ILi128EEENS7_ILi224EEESA_EEELi128ENS_12float_e4m3_tEfNS_4arch4Sm90ELb0ELb0ELb1ELb1ELb0ELb1ELb0ELb1ELb1ELb1ELb0ELb0EEENS1_21CollectiveEpilogueFwdINS6_IJSA_SA_SB_EEES9_NS_10bfloat16_tESF_Li256ELb1ELb1ELb0ELb1EEENS1_36VarlenDynamicPersistentTileSchedulerILi128ELi224ELi256ELi128ELb0ELb1ELb1ELb0ELb1ELb1EEEEEEEEEvNT_6ParamsE)
        /*004c*/ 	.short	0x0380
        /*004e*/ 	.short	0x0a80


	//----- nvinfo : EIATTR_SW_WAR
	.align		4
.L_98:
        /*0050*/ 	.byte	0x04, 0x36
        /*0052*/ 	.short	(.L_100 - .L_99)
.L_99:
        /*0054*/ 	.word	0x00000008
.L_100:


//--------------------- .nv.info._ZN7cutlass13device_kernelIN5flash11enable_sm90INS1_16FlashAttnFwdSm90INS1_25CollectiveMainloopFwdSm90ILi2EN4cute5tupleIJNS5_1CILi1EEES8_S8_EEENS6_IJNS7_ILi128EEENS7_ILi192EEESA_EEELi128ENS_12float_e4m3_tEfNS_4arch4Sm90ELb0ELb1ELb1ELb0ELb0ELb0ELb0ELb1ELb1ELb1ELb0ELb0EEENS1_21CollectiveEpilogueFwdINS6_IJSA_SA_SB_EEES9_NS_10bfloat16_tESF_Li256ELb0ELb1ELb0ELb1EEENS1_30DynamicPersistentTileSchedulerILi256ELi128ELb0ELb1ELb1EEEEEEEEEvNT_6ParamsE --------------------------
	.section	.nv.info._ZN7cutlass13device_kernelIN5flash11enable_sm90INS1_16FlashAttnFwdSm90INS1_25CollectiveMainloopFwdSm90ILi2EN4cute5tupleIJNS5_1CILi1EEES8_S8_EEENS6_IJNS7_ILi128EEENS7_ILi192EEESA_EEELi128ENS_12float_e4m3_tEfNS_4arch4Sm90ELb0ELb1ELb1ELb0ELb0ELb0ELb0ELb1ELb1ELb1ELb0ELb0EEENS1_21CollectiveEpilogueFwdINS6_IJSA_SA_SB_EEES9_NS_10bfloat16_tESF_Li256ELb0ELb1ELb0ELb1EEENS1_30DynamicPersistentTileSchedulerILi256ELi128ELb0ELb1ELb1EEEEEEEEEvNT_6ParamsE,"",@"SHT_CUDA_INFO"
	.sectionflags	@""
	.align	4


	//----- nvinfo : EIATTR_CUDA_API_VERSION
	.align		4
        /*0000*/ 	.byte	0x04, 0x37
        /*0002*/ 	.short	(.L_102 - .L_101)
.L_101:
        /*0004*/ 	.word	0x00000082


	//----- nvinfo : EIATTR_KPARAM_INFO
	.align		4
.L_102:
        /*0008*/ 	.byte	0x04, 0x17
        /*000a*/ 	.short	(.L_104 - .L_103)
.L_103:
        /*000c*/ 	.word	0x00000000
        /*0010*/ 	.short	0x0000
        /*0012*/ 	.short	0x0000
        /*0014*/ 	.byte	0x00, 0xf0, 0x01, 0x2a


	//----- nvinfo : EIATTR_SPARSE_MMA_MASK
	.align		4
.L_104:
        /*0018*/ 	.byte	0x03, 0x50
        /*001a*/ 	.short	0x0000


	//----- nvinfo : EIATTR_MAXREG_COUNT
	.align		4
        /*001c*/ 	.byte	0x03, 0x1b
        /*001e*/ 	.short	0x00a8


	//----- nvinfo : EIATTR_MERCURY_ISA_VERSION
	.align		4
        /*0020*/ 	.byte	0x03, 0x5f
        /*0022*/ 	.short	0x0101


	//----- nvinfo : EIATTR_VRC_CTA_INIT_COUNT
	.align		4
        /*0024*/ 	.byte	0x02, 0x4a
	.zero		1
	.zero		1


	//----- nvinfo : EIATTR_EXIT_INSTR_OFFSETS
	.align		4
        /*0028*/ 	.byte	0x04, 0x1c
        /*002a*/ 	.short	(.L_106 - .L_105)


	//   ....[0]....
.L_105:
        /*002c*/ 	.word	0x00000010


	//----- nvinfo : EIATTR_MAX_THREADS
	.align		4
.L_106:
        /*0030*/ 	.byte	0x04, 0x05
        /*0032*/ 	.short	(.L_108 - .L_107)
.L_107:
        /*0034*/ 	.word	0x00000180
        /*0038*/ 	.word	0x00000001
        /*003c*/ 	.word	0x00000001


	//----- nvinfo : EIATTR_CBANK_PARAM_SIZE
	.align		4
.L_108:
        /*0040*/ 	.byte	0x03, 0x19
        /*0042*/ 	.short	0x0a80


	//----- nvinfo : EIATTR_PARAM_CBANK
	.align		4
        /*0044*/ 	.byte	0x04, 0x0a
        /*0046*/ 	.short	(.L_110 - .L_109)
	.align		4
.L_109:
        /*0048*/ 	.word	index@(.nv.constant0._ZN7cutlass13device_kernelIN5flash11enable_sm90INS1_16FlashAttnFwdSm90INS1_25CollectiveMainloopFwdSm90ILi2EN4cute5tupleIJNS5_1CILi1EEES8_S8_EEENS6_IJNS7_ILi128EEENS7_ILi192EEESA_EEELi128ENS_12float_e4m3_tEfNS_4arch4Sm90ELb0ELb1ELb1ELb0ELb0ELb0ELb0ELb1ELb1ELb1ELb0ELb0EEENS1_21CollectiveEpilogueFwdINS6_IJSA_SA_SB_EEES9_NS_10bfloat16_tESF_Li256ELb0ELb1ELb0ELb1EEENS1_30DynamicPersistentTileSchedulerILi256ELi128ELb0ELb1ELb1EEEEEEEEEvNT_6ParamsE)
        /*004c*/ 	.short	0x0380
        /*004e*/ 	.short	0x0a80


	//----- nvinfo : EIATTR_SW_WAR
	.align		4
.L_110:
        /*0050*/ 	.byte	0x04, 0x36
        /*0052*/ 	.short	(.L_112 - .L_111)
.L_111:
        /*0054*/ 	.word	0x00000008
.L_112:


//--------------------- .nv.info._ZN7cutlass13device_kernelIN5flash11enable_sm90INS1_16FlashAttnFwdSm90INS1_25CollectiveMainloopFwdSm90ILi2EN4cute5tupleIJNS5_1CILi1EEES8_S8_EEENS6_IJNS7_ILi128EEENS7_ILi192EEESA_EEELi128ENS_12float_e4m3_tEfNS_4arch4Sm90ELb0ELb1ELb1ELb1ELb0ELb0ELb0ELb1ELb1ELb1ELb0ELb0EEENS1_21CollectiveEpilogueFwdINS6_IJSA_SA_SB_EEES9_NS_10bfloat16_tESF_Li256ELb1ELb1ELb0ELb1EEENS1_36VarlenDynamicPersistentTileSchedulerILi128ELi192ELi256ELi128ELb0ELb1ELb1ELb1ELb0ELb1EEEEEEEEEvNT_6ParamsE --------------------------
	.section	.nv.info._ZN7cutlass13device_kernelIN5flash11enable_sm90INS1_16FlashAttnFwdSm90INS1_25CollectiveMainloopFwdSm90ILi2EN4cute5tupleIJNS5_1CILi1EEES8_S8_EEENS6_IJNS7_ILi128EEENS7_ILi192EEESA_EEELi128ENS_12float_e4m3_tEfNS_4arch4Sm90ELb0ELb1ELb1ELb1ELb0ELb0ELb0ELb1ELb1ELb1ELb0ELb0EEENS1_21CollectiveEpilogueFwdINS6_IJSA_SA_SB_EEES9_NS_10bfloat16_tESF_Li256ELb1ELb1ELb0ELb1EEENS1_36VarlenDynamicPersistentTileSchedulerILi128ELi192ELi256ELi128ELb0ELb1ELb1ELb1ELb0ELb1EEEEEEEEEvNT_6ParamsE,"",@"SHT_CUDA_INFO"
	.sectionflags	@""
	.align	4


	//----- nvinfo : EIATTR_CUDA_API_VERSION
	.align		4
        /*0000*/ 	.byte	0x04, 0x37
        /*0002*/ 	.short	(.L_114 - .L_113)
.L_113:
        /*0004*/ 	.word	0x00000082


	//----- nvinfo : EIATTR_KPARAM_INFO
	.align		4
.L_114:
        /*0008*/ 	.byte	0x04, 0x17
        /*000a*/ 	.short	(.L_116 - .L_115)
.L_115:
        /*000c*/ 	.word	0x00000000
        /*0010*/ 	.short	0x0000
        /*0012*/ 	.short	0x0000
        /*0014*/ 	.byte	0x00, 0xf0, 0x01, 0x2a


	//----- nvinfo : EIATTR_SPARSE_MMA_MASK
	.align		4
.L_116:
        /*0018*/ 	.byte	0x03, 0x50
        /*001a*/ 	.short	0x0000


	//----- nvinfo : EIATTR_MAXREG_COUNT
	.align		4
        /*001c*/ 	.byte	0x03, 0x1b
        /*001e*/ 	.short	0x00a8


	//----- nvinfo : EIATTR_MERCURY_ISA_VERSION
	.align		4
        /*0020*/ 	.byte	0x03, 0x5f
        /*0022*/ 	.short	0x0101


	//----- nvinfo : EIATTR_VRC_CTA_INIT_COUNT
	.align		4
        /*0024*/ 	.byte	0x02, 0x4a
	.zero		1
	.zero		1


	//----- nvinfo : EIATTR_EXIT_INSTR_OFFSETS
	.align		4
        /*0028*/ 	.byte	0x04, 0x1c
        /*002a*/ 	.short	(.L_118 - .L_117)


	//   ....[0]....
.L_117:
        /*002c*/ 	.word	0x00000010


	//----- nvinfo : EIATTR_MAX_THREADS
	.align		4
.L_118:
        /*0030*/ 	.byte	0x04, 0x05
        /*0032*/ 	.short	(.L_120 - .L_119)
.L_119:
        /*0034*/ 	.word	0x00000180
        /*0038*/ 	.word	0x00000001
        /*003c*/ 	.word	0x00000001


	//----- nvinfo : EIATTR_CBANK_PARAM_SIZE
	.align		4
.L_120:
        /*0040*/ 	.byte	0x03, 0x19
        /*0042*/ 	.short	0x0a80


	//----- nvinfo : EIATTR_PARAM_CBANK
	.align		4
        /*0044*/ 	.byte	0x04, 0x0a
        /*0046*/ 	.short	(.L_122 - .L_121)
	.align		4
.L_121:
        /*0048*/ 	.word	index@(.nv.constant0._ZN7cutlass13device_kernelIN5flash11enable_sm90INS1_16FlashAttnFwdSm90INS1_25CollectiveMainloopFwdSm90ILi2EN4cute5tupleIJNS5_1CILi1EEES8_S8_EEENS6_IJNS7_ILi128EEENS7_ILi192EEESA_EEELi128ENS_12float_e4m3_tEfNS_4arch4Sm90ELb0ELb1ELb1ELb1ELb0ELb0ELb0ELb1ELb1ELb1ELb0ELb0EEENS1_21CollectiveEpilogueFwdINS6_IJSA_SA_SB_EEES9_NS_10bfloat16_tESF_Li256ELb1ELb1ELb0ELb1EEENS1_36VarlenDynamicPersistentTileSchedulerILi128ELi192ELi256ELi128ELb0ELb1ELb1ELb1ELb0ELb1EEEEEEEEEvNT_6ParamsE)
        /*004c*/ 	.short	0x0380
        /*004e*/ 	.short	0x0a80


	//----- nvinfo : EIATTR_SW_WAR
	.align		4
.L_122:
        /*0050*/ 	.byte	0x04, 0x36
        /*0052*/ 	.short	(.L_124 - .L_123)
.L_123:
        /*0054*/ 	.word	0x00000008
.L_124:


//--------------------- .nv.info._ZN7cutlass13device_kernelIN5flash11enable_sm90INS1_16FlashAttnFwdSm90INS1_25CollectiveMainloopFwdSm90ILi2EN4cute5tupleIJNS5_1CILi1EEES8_S8_EEENS6_IJNS7_ILi128EEENS7_ILi192EEESA_EEELi128ENS_12float_e4m3_tEfNS_4arch4Sm90ELb0ELb1ELb1ELb1ELb0ELb1ELb0ELb1ELb1ELb1ELb0ELb0EEENS1_21CollectiveEpilogueFwdINS6_IJSA_SA_SB_EEES9_NS_10bfloat16_tESF_Li256ELb1ELb1ELb0ELb1EEENS1_36VarlenDynamicPersistentTileSchedulerILi128ELi192ELi256ELi128ELb0ELb1ELb1ELb1ELb0ELb1EEEEEEEEEvNT_6ParamsE --------------------------
	.section	.nv.info._ZN7cutlass13device_kernelIN5flash11enable_sm90INS1_16FlashAttnFwdSm90INS1_25CollectiveMainloopFwdSm90ILi2EN4cute5tupleIJNS5_1CILi1EEES8_S8_EEENS6_IJNS7_ILi128EEENS7_ILi192EEESA_EEELi128ENS_12float_e4m3_tEfNS_4arch4Sm90ELb0ELb1ELb1ELb1ELb0ELb1ELb0ELb1ELb1ELb1ELb0ELb0EEENS1_21CollectiveEpilogueFwdINS6_IJSA_SA_SB_EEES9_NS_10bfloat16_tESF_Li256ELb1ELb1ELb0ELb1EEENS1_36VarlenDynamicPersistentTileSchedulerILi128ELi192ELi256ELi128ELb0ELb1ELb1ELb1ELb0ELb1EEEEEEEEEvNT_6ParamsE,"",@"SHT_CUDA_INFO"
	.sectionflags	@""
	.align	4


	//----- nvinfo : EIATTR_CUDA_API_VERSION
	.align		4
        /*0000*/ 	.byte	0x04, 0x37
        /*0002*/ 	.short	(.L_126 - .L_125)
.L_125:
        /*0004*/ 	.word	0x00000082


	//----- nvinfo : EIATTR_KPARAM_INFO
	.align		4
.L_126:
        /*0008*/ 	.byte	0x04, 0x17
        /*000a*/ 	.short	(.L_128 - .L_127)
.L_127:
        /*000c*/ 	.word	0x00000000
        /*0010*/ 	.short	0x0000
        /*0012*/ 	.short	0x0000
        /*0014*/ 	.byte	0x00, 0xf0, 0x01, 0x2a


	//----- nvinfo : EIATTR_SPARSE_MMA_MASK
	.align		4
.L_128:
        /*0018*/ 	.byte	0x03, 0x50
        /*001a*/ 	.short	0x0000


	//----- nvinfo : EIATTR_MAXREG_COUNT
	.align		4
        /*001c*/ 	.byte	0x03, 0x1b
        /*001e*/ 	.short	0x00a8


	//----- nvinfo : EIATTR_MERCURY_ISA_VERSION
	.align		4
        /*0020*/ 	.byte	0x03, 0x5f
        /*0022*/ 	.short	0x0101


	//----- nvinfo : EIATTR_VRC_CTA_INIT_COUNT
	.align		4
        /*0024*/ 	.byte	0x02, 0x4a
	.zero		1
	.zero		1


	//----- nvinfo : EIATTR_EXIT_INSTR_OFFSETS
	.align		4
        /*0028*/ 	.byte	0x04, 0x1c
        /*002a*/ 	.short	(.L_130 - .L_129)


	//   ....[0]....
.L_129:
        /*002c*/ 	.word	0x00000010


	//----- nvinfo : EIATTR_MAX_THREADS
	.align		4
.L_130:
        /*0030*/ 	.byte	0x04, 0x05
        /*0032*/ 	.short	(.L_132 - .L_131)
.L_131:
        /*0034*/ 	.word	0x00000180
        /*0038*/ 	.word	0x00000001
        /*003c*/ 	.word	0x00000001


	//----- nvinfo : EIATTR_CBANK_PARAM_SIZE
	.align		4
.L_132:
        /*0040*/ 	.byte	0x03, 0x19
        /*0042*/ 	.short	0x0a80


	//----- nvinfo : EIATTR_PARAM_CBANK
	.align		4
        /*0044*/ 	.byte	0x04, 0x0a
        /*0046*/ 	.short	(.L_134 - .L_133)
	.align		4
.L_133:
        /*0048*/ 	.word	index@(.nv.constant0._ZN7cutlass13device_kernelIN5flash11enable_sm90INS1_16FlashAttnFwdSm90INS1_25CollectiveMainloopFwdSm90ILi2EN4cute5tupleIJNS5_1CILi1EEES8_S8_EEENS6_IJNS7_ILi128EEENS7_ILi192EEESA_EEELi128ENS_12float_e4m3_tEfNS_4arch4Sm90ELb0ELb1ELb1ELb1ELb0ELb1ELb0ELb1ELb1ELb1ELb0ELb0EEENS1_21CollectiveEpilogueFwdINS6_IJSA_SA_SB_EEES9_NS_10bfloat16_tESF_Li256ELb1ELb1ELb0ELb1EEENS1_36VarlenDynamicPersistentTileSchedulerILi128ELi192ELi256ELi128ELb0ELb1ELb1ELb1ELb0ELb1EEEEEEEEEvNT_6ParamsE)
        /*004c*/ 	.short	0x0380
        /*004e*/ 	.short	0x0a80


	//----- nvinfo : EIATTR_SW_WAR
	.align		4
.L_134:
        /*0050*/ 	.byte	0x04, 0x36
        /*0052*/ 	.short	(.L_136 - .L_135)
.L_135:
        /*0054*/ 	.word	0x00000008
.L_136:


//--------------------- .nv.info._ZN7cutlass13device_kernelIN5flash11enable_sm90INS1_16FlashAttnFwdSm90INS1_25CollectiveMainloopFwdSm90ILi2EN4cute5tupleIJNS5_1CILi1EEES8_S8_EEENS6_IJNS7_ILi128EEENS7_ILi224EEESA_EEELi128ENS_12float_e4m3_tEfNS_4arch4Sm90ELb1ELb0ELb1ELb0ELb0ELb0ELb0ELb1ELb1ELb1ELb0ELb0EEENS1_21CollectiveEpilogueFwdINS6_IJSA_SA_SB_EEES9_NS_10bfloat16_tESF_Li256ELb0ELb1ELb0ELb1EEENS1_30DynamicPersistentTileSchedulerILi256ELi128ELb0ELb1ELb1EEEEEEEEEvNT_6ParamsE --------------------------
	.section	.nv.info._ZN7cutlass13device_kernelIN5flash11enable_sm90INS1_16FlashAttnFwdSm90INS1_25CollectiveMainloopFwdSm90ILi2EN4cute5tupleIJNS5_1CILi1EEES8_S8_EEENS6_IJNS7_ILi128EEENS7_ILi224EEESA_EEELi128ENS_12float_e4m3_tEfNS_4arch4Sm90ELb1ELb0ELb1ELb0ELb0ELb0ELb0ELb1ELb1ELb1ELb0ELb0EEENS1_21CollectiveEpilogueFwdINS6_IJSA_SA_SB_EEES9_NS_10bfloat16_tESF_Li256ELb0ELb1ELb0ELb1EEENS1_30DynamicPersistentTileSchedulerILi256ELi128ELb0ELb1ELb1EEEEEEEEEvNT_6ParamsE,"",@"SHT_CUDA_INFO"
	.sectionflags	@""
	.align	4


	//----- nvinfo : EIATTR_CUDA_API_VERSION
	.align		4
        /*0000*/ 	.byte	0x04, 0x37
        /*0002*/ 	.short	(.L_138 - .L_137)
.L_137:
        /*0004*/ 	.word	0x00000082


	//----- nvinfo : EIATTR_KPARAM_INFO
	.align		4
.L_138:
        /*0008*/ 	.byte	0x04, 0x17
        /*000a*/ 	.short	(.L_140 - .L_139)
.L_139:
        /*000c*/ 	.word	0x00000000
        /*0010*/ 	.short	0x0000
        /*0012*/ 	.short	0x0000
        /*0014*/ 	.byte	0x00, 0xf0, 0x01, 0x2a


	//----- nvinfo : EIATTR_SPARSE_MMA_MASK
	.align		4
.L_140:
        /*0018*/ 	.byte	0x03, 0x50
        /*001a*/ 	.short	0x0000


	//----- nvinfo : EIATTR_MAXREG_COUNT
	.align		4
        /*001c*/ 	.byte	0x03, 0x1b
        /*001e*/ 	.short	0x00a8


	//----- nvinfo : EIATTR_MERCURY_ISA_VERSION
	.align		4
        /*0020*/ 	.byte	0x03, 0x5f
        /*0022*/ 	.short	0x0101


	//----- nvinfo : EIATTR_VRC_CTA_INIT_COUNT
	.align		4
        /*0024*/ 	.byte	0x02, 0x4a
	.zero		1
	.zero		1


	//----- nvinfo : EIATTR_EXIT_INSTR_OFFSETS
	.align		4
        /*0028*/ 	.byte	0x04, 0x1c
        /*002a*/ 	.short	(.L_142 - .L_141)


	//   ....[0]....
.L_141:
        /*002c*/ 	.word	0x00000010


	//----- nvinfo : EIATTR_MAX_THREADS
	.align		4
.L_142:
        /*0030*/ 	.byte	0x04, 0x05
        /*0032*/ 	.short	(.L_144 - .L_143)
.L_143:
        /*0034*/ 	.word	0x00000180
        /*0038*/ 	.word	0x00000001
        /*003c*/ 	.word	0x00000001


	//----- nvinfo : EIATTR_CBANK_PARAM_SIZE
	.align		4
.L_144:
        /*0040*/ 	.byte	0x03, 0x19
        /*0042*/ 	.short	0x0a80


	//----- nvinfo : EIATTR_PARAM_CBANK
	.align		4
        /*0044*/ 	.byte	0x04, 0x0a
        /*0046*/ 	.short	(.L_146 - .L_145)
	.align		4
.L_145:
        /*0048*/ 	.word	index@(.nv.constant0._ZN7cutlass13device_kernelIN5flash11enable_sm90INS1_16FlashAttnFwdSm90INS1_25CollectiveMainloopFwdSm90ILi2EN4cute5tupleIJNS5_1CILi1EEES8_S8_EEENS6_IJNS7_ILi128EEENS7_ILi224EEESA_EEELi128ENS_12float_e4m3_tEfNS_4arch4Sm90ELb1ELb0ELb1ELb0ELb0ELb0ELb0ELb1ELb1ELb1ELb0ELb0EEENS1_21CollectiveEpilogueFwdINS6_IJSA_SA_SB_EEES9_NS_10bfloat16_tESF_Li256ELb0ELb1ELb0ELb1EEENS1_30DynamicPersistentTileSchedulerILi256ELi128ELb0ELb1ELb1EEEEEEEEEvNT_6ParamsE)
        /*004c*/ 	.short	0x0380
        /*004e*/ 	.short	0x0a80


	//----- nvinfo : EIATTR_SW_WAR
	.align		4
.L_146:
        /*0050*/ 	.byte	0x04, 0x36
        /*0052*/ 	.short	(.L_148 - .L_147)
.L_147:
        /*0054*/ 	.word	0x00000008
.L_148:


//--------------------- .nv.info._ZN7cutlass13device_kernelIN5flash11enable_sm90INS1_16FlashAttnFwdSm90INS1_25CollectiveMainloopFwdSm90ILi2EN4cute5tupleIJNS5_1CILi1EEES8_S8_EEENS6_IJNS7_ILi128EEENS7_ILi224EEESA_EEELi128ENS_12float_e4m3_tEfNS_4arch4Sm90ELb1ELb0ELb1ELb1ELb0ELb0ELb0ELb1ELb1ELb1ELb0ELb0EEENS1_21CollectiveEpilogueFwdINS6_IJSA_SA_SB_EEES9_NS_10bfloat16_tESF_Li256ELb1ELb1ELb0ELb1EEENS1_36VarlenDynamicPersistentTileSchedulerILi128ELi224ELi256ELi128ELb0ELb1ELb1ELb1ELb1ELb1EEEEEEEEEvNT_6ParamsE --------------------------
	.section	.nv.info._ZN7cutlass13device_kernelIN5flash11enable_sm90INS1_16FlashAttnFwdSm90INS1_25CollectiveMainloopFwdSm90ILi2EN4cute5tupleIJNS5_1CILi1EEES8_S8_EEENS6_IJNS7_ILi128EEENS7_ILi224EEESA_EEELi128ENS_12float_e4m3_tEfNS_4arch4Sm90ELb1ELb0ELb1ELb1ELb0ELb0ELb0ELb1ELb1ELb1ELb0ELb0EEENS1_21CollectiveEpilogueFwdINS6_IJSA_SA_SB_EEES9_NS_10bfloat16_tESF_Li256ELb1ELb1ELb0ELb1EEENS1_36VarlenDynamicPersistentTileSchedulerILi128ELi224ELi256ELi128ELb0ELb1ELb1ELb1ELb1ELb1EEEEEEEEEvNT_6ParamsE,"",@"SHT_CUDA_INFO"
	.sectionflags	@""
	.align	4


	//----- nvinfo : EIATTR_CUDA_API_VERSION
	.align		4
        /*0000*/ 	.byte	0x04, 0x37
        /*0002*/ 	.short	(.L_150 - .L_149)
.L_149:
        /*0004*/ 	.word	0x00000082


	//----- nvinfo : EIATTR_KPARAM_INFO
	.align		4
.L_150:
        /*0008*/ 	.byte	0x04, 0x17
        /*000a*/ 	.short	(.L_152 - .L_151)
.L_151:
        /*000c*/ 	.word	0x00000000
        /*0010*/ 	.short	0x0000
        /*0012*/ 	.short	0x0000
        /*0014*/ 	.byte	0x00, 0xf0, 0x01, 0x2a


	//----- nvinfo : EIATTR_SPARSE_MMA_MASK
	.align		4
.L_152:
        /*0018*/ 	.byte	0x03, 0x50
        /*001a*/ 	.short	0x0000


	//----- nvinfo : EIATTR_MAXREG_COUNT
	.align		4
        /*001c*/ 	.byte	0x03, 0x1b
        /*001e*/ 	.short	0x00a8


	//----- nvinfo : EIATTR_MERCURY_ISA_VERSION
	.align		4
        /*0020*/ 	.byte	0x03, 0x5f
        /*0022*/ 	.short	0x0101


	//----- nvinfo : EIATTR_VRC_CTA_INIT_COUNT
	.align		4
        /*0024*/ 	.byte	0x02, 0x4a
	.zero		1
	.zero		1


	//----- nvinfo : EIATTR_EXIT_INSTR_OFFSETS
	.align		4
        /*0028*/ 	.byte	0x04, 0x1c
        /*002a*/ 	.short	(.L_154 - .L_153)


	//   ....[0]....
.L_153:
        /*002c*/ 	.word	0x00000010


	//----- nvinfo : EIATTR_MAX_THREADS
	.align		4
.L_154:
        /*0030*/ 	.byte	0x04, 0x05
        /*0032*/ 	.short	(.L_156 - .L_155)
.L_155:
        /*0034*/ 	.word	0x00000180
        /*0038*/ 	.word	0x00000001
        /*003c*/ 	.word	0x00000001


	//----- nvinfo : EIATTR_CBANK_PARAM_SIZE
	.align		4
.L_156:
        /*0040*/ 	.byte	0x03, 0x19
        /*0042*/ 	.short	0x0a80


	//----- nvinfo : EIATTR_PARAM_CBANK
	.align		4
        /*0044*/ 	.byte	0x04, 0x0a
        /*0046*/ 	.short	(.L_158 - .L_157)
	.align		4
.L_157:
        /*0048*/ 	.word	index@(.nv.constant0._ZN7cutlass13device_kernelIN5flash11enable_sm90INS1_16FlashAttnFwdSm90INS1_25CollectiveMainloopFwdSm90ILi2EN4cute5tupleIJNS5_1CILi1EEES8_S8_EEENS6_IJNS7_ILi128EEENS7_ILi224EEESA_EEELi128ENS_12float_e4m3_tEfNS_4arch4Sm90ELb1ELb0ELb1ELb1ELb0ELb0ELb0ELb1ELb1ELb1ELb0ELb0EEENS1_21CollectiveEpilogueFwdINS6_IJSA_SA_SB_EEES9_NS_10bfloat16_tESF_Li256ELb1ELb1ELb0ELb1EEENS1_36VarlenDynamicPersistentTileSchedulerILi128ELi224ELi256ELi128ELb0ELb1ELb1ELb1ELb1ELb1EEEEEEEEEvNT_6ParamsE)
        /*004c*/ 	.short	0x0380
        /*004e*/ 	.short	0x0a80


	//----- nvinfo : EIATTR_SW_WAR
	.align		4
.L_158:
        /*0050*/ 	.byte	0x04, 0x36
        /*0052*/ 	.short	(.L_160 - .L_159)
.L_159:
        /*0054*/ 	.word	0x00000008
.L_160:


//--------------------- .nv.info._ZN7cutlass13device_kernelIN5flash11enable_sm90INS1_16FlashAttnFwdSm90INS1_25CollectiveMainloopFwdSm90ILi2EN4cute5tupleIJNS5_1CILi1EEES8_S8_EEENS6_IJNS7_ILi128EEENS7_ILi224EEESA_EEELi128ENS_12float_e4m3_tEfNS_4arch4Sm90ELb1ELb0ELb1ELb1ELb0ELb1ELb0ELb1ELb1ELb1ELb0ELb0EEENS1_21CollectiveEpilogueFwdINS6_IJSA_SA_SB_EEES9_NS_10bfloat16_tESF_Li256ELb1ELb1ELb0ELb1EEENS1_36VarlenDynamicPersistentTileSchedulerILi128ELi224ELi256ELi128ELb0ELb1ELb1ELb1ELb1ELb1EEEEEEEEEvNT_6ParamsE --------------------------
	.section	.nv.info._ZN7cutlass13device_kernelIN5flash11enable_sm90INS1_16FlashAttnFwdSm90INS1_25CollectiveMainloopFwdSm90ILi2EN4cute5tupleIJNS5_1CILi1EEES8_S8_EEENS6_IJNS7_ILi128EEENS7_ILi224EEESA_EEELi128ENS_12float_e4m3_tEfNS_4arch4Sm90ELb1ELb0ELb1ELb1ELb0ELb1ELb0ELb1ELb1ELb1ELb0ELb0EEENS1_21CollectiveEpilogueFwdINS6_IJSA_SA_SB_EEES9_NS_10bfloat16_tESF_Li256ELb1ELb1ELb0ELb1EEENS1_36VarlenDynamicPersistentTileSchedulerILi128ELi224ELi256ELi128ELb0ELb1ELb1ELb1ELb1ELb1EEEEEEEEEvNT_6ParamsE,"",@"SHT_CUDA_INFO"
	.sectionflags	@""
	.align	4


	//----- nvinfo : EIATTR_CUDA_API_VERSION
	.align		4
        /*0000*/ 	.byte	0x04, 0x37
        /*0002*/ 	.short	(.L_162 - .L_161)
.L_161:
        /*0004*/ 	.word	0x00000082


	//----- nvinfo : EIATTR_KPARAM_INFO
	.align		4
.L_162:
        /*0008*/ 	.byte	0x04, 0x17
        /*000a*/ 	.short	(.L_164 - .L_163)
.L_163:
        /*000c*/ 	.word	0x00000000
        /*0010*/ 	.short	0x0000
        /*0012*/ 	.short	0x0000
        /*0014*/ 	.byte	0x00, 0xf0, 0x01, 0x2a


	//----- nvinfo : EIATTR_SPARSE_MMA_MASK
	.align		4
.L_164:
        /*0018*/ 	.byte	0x03, 0x50
        /*001a*/ 	.short	0x0000


	//----- nvinfo : EIATTR_MAXREG_COUNT
	.align		4
        /*001c*/ 	.byte	0x03, 0x1b
        /*001e*/ 	.short	0x00a8


	//----- nvinfo : EIATTR_MERCURY_ISA_VERSION
	.align		4
        /*0020*/ 	.byte	0x03, 0x5f
        /*0022*/ 	.short	0x0101


	//----- nvinfo : EIATTR_VRC_CTA_INIT_COUNT
	.align		4
        /*0024*/ 	.byte	0x02, 0x4a
	.zero		1
	.zero		1


	//----- nvinfo : EIATTR_EXIT_INSTR_OFFSETS
	.align		4
        /*0028*/ 	.byte	0x04, 0x1c
        /*002a*/ 	.short	(.L_166 - .L_165)


	//   ....[0]....
.L_165:
        /*002c*/ 	.word	0x00000010


	//----- nvinfo : EIATTR_MAX_THREADS
	.align		4
.L_166:
        /*0030*/ 	.byte	0x04, 0x05
        /*0032*/ 	.short	(.L_168 - .L_167)
.L_167:
        /*0034*/ 	.word	0x00000180
        /*0038*/ 	.word	0x00000001
        /*003c*/ 	.word	0x00000001


	//----- nvinfo : EIATTR_CBANK_PARAM_SIZE
	.align		4
.L_168:
        /*0040*/ 	.byte	0x03, 0x19
        /*0042*/ 	.short	0x0a80


	//----- nvinfo : EIATTR_PARAM_CBANK
	.align		4
        /*0044*/ 	.byte	0x04, 0x0a
        /*0046*/ 	.short	(.L_170 - .L_169)
	.align		4
.L_169:
        /*0048*/ 	.word	index@(.nv.constant0._ZN7cutlass13device_kernelIN5flash11enable_sm90INS1_16FlashAttnFwdSm90INS1_25CollectiveMainloopFwdSm90ILi2EN4cute5tupleIJNS5_1CILi1EEES8_S8_EEENS6_IJNS7_ILi128EEENS7_ILi224EEESA_EEELi128ENS_12float_e4m3_tEfNS_4arch4Sm90ELb1ELb0ELb1ELb1ELb0ELb1ELb0ELb1ELb1ELb1ELb0ELb0EEENS1_21CollectiveEpilogueFwdINS6_IJSA_SA_SB_EEES9_NS_10bfloat16_tESF_Li256ELb1ELb1ELb0ELb1EEENS1_36VarlenDynamicPersistentTileSchedulerILi128ELi224ELi256ELi128ELb0ELb1ELb1ELb1ELb1ELb1EEEEEEEEEvNT_6ParamsE)
        /*004c*/ 	.short	0x0380
        /*004e*/ 	.short	0x0a80


	//----- nvinfo : EIATTR_SW_WAR
	.align		4
.L_170:
        /*0050*/ 	.byte	0x04, 0x36
        /*0052*/ 	.short	(.L_172 - .L_171)
.L_171:
        /*0054*/ 	.word	0x00000008
.L_172:


//--------------------- .nv.callgraph             --------------------------
	.section	.nv.callgraph,"",@"SHT_CUDA_CALLGRAPH"
	.align	4
	.sectionentsize	8
	.align		4
        /*0000*/ 	.word	0x00000000
	.align		4
        /*0004*/ 	.word	0xffffffff
	.align		4
        /*0008*/ 	.word	0x00000000
	.align		4
        /*000c*/ 	.word	0xfffffffe
	.align		4
        /*0010*/ 	.word	0x00000000
	.align		4
        /*0014*/ 	.word	0xfffffffd
	.align		4
        /*0018*/ 	.word	0x00000000
	.align		4
        /*001c*/ 	.word	0xfffffffc


//--------------------- .nv.constant4             --------------------------
	.section	.nv.constant4,"a",@progbits
	.align	8
	.align		8
.nv.constant4:
        /*0000*/ 	.dword	_ZN82_INTERNAL_e4044179_46_flash_fwd_hdim128_e4m3_softcap_packgqa_sm90_cu_49158569_29594cuda3std3__45__cpo5beginE
	.align		8
        /*0008*/ 	.dword	_ZN82_INTERNAL_e4044179_46_flash_fwd_hdim128_e4m3_softcap_packgqa_sm90_cu_49158569_29594cuda3std3__45__cpo3endE
	.align		8
        /*0010*/ 	.dword	_ZN82_INTERNAL_e4044179_46_flash_fwd_hdim128_e4m3_softcap_packgqa_sm90_cu_49158569_29594cuda3std3__45__cpo6cbeginE
	.align		8
        /*0018*/ 	.dword	_ZN82_INTERNAL_e4044179_46_flash_fwd_hdim128_e4m3_softcap_packgqa_sm90_cu_49158569_29594cuda3std3__45__cpo4cendE
	.align		8
        /*0020*/ 	.dword	_ZN82_INTERNAL_e4044179_46_flash_fwd_hdim128_e4m3_softcap_packgqa_sm90_cu_49158569_29594cuda3std3__484_GLOBAL__N__e4044179_46_flash_fwd_hdim128_e4m3_softcap_packgqa_sm90_cu_49158569_29596ignoreE
	.align		8
        /*0028*/ 	.dword	_ZN82_INTERNAL_e4044179_46_flash_fwd_hdim128_e4m3_softcap_packgqa_sm90_cu_49158569_29594cuda3std3__419piecewise_constructE
	.align		8
        /*0030*/ 	.dword	_ZN82_INTERNAL_e4044179_46_flash_fwd_hdim128_e4m3_softcap_packgqa_sm90_cu_49158569_29594cuda3std3__48in_placeE
	.align		8
        /*0038*/ 	.dword	_ZN82_INTERNAL_e4044179_46_flash_fwd_hdim128_e4m3_softcap_packgqa_sm90_cu_49158569_29594cuda3std6ranges3__45__cpo4swapE
	.align		8
        /*0040*/ 	.dword	_ZN82_INTERNAL_e4044179_46_flash_fwd_hdim128_e4m3_softcap_packgqa_sm90_cu_49158569_29594cuda3std6ranges3__45__cpo9iter_moveE
	.align		8
        /*0048*/ 	.dword	_ZN82_INTERNAL_e4044179_46_flash_fwd_hdim128_e4m3_softcap_packgqa_sm90_cu_49158569_29594cute7productE
	.align		8
        /*0050*/ 	.dword	_ZN82_INTERNAL_e4044179_46_flash_fwd_hdim128_e4m3_softcap_packgqa_sm90_cu_49158569_29594cute1_E


//--------------------- .text._ZN7cutlass13device_kernelIN5flash11enable_sm90INS1_16FlashAttnFwdSm90INS1_25CollectiveMainloopFwdSm90ILi2EN4cute5tupleIJNS5_1CILi1EEES8_S8_EEENS6_IJNS7_ILi128EEENS7_ILi224EEESA_EEELi128ENS_12float_e4m3_tEfNS_4arch4Sm90ELb0ELb0ELb1ELb0ELb0ELb0ELb0ELb1ELb1ELb1ELb0ELb0EEENS1_21CollectiveEpilogueFwdINS6_IJSA_SA_SB_EEES9_NS_10bfloat16_tESF_Li256ELb0ELb1ELb0ELb1EEENS1_29StaticPersistentTileSchedulerILb0EEEEEEEEEvNT_6ParamsE --------------------------
	.section	.text._ZN7cutlass13device_kernelIN5flash11enable_sm90INS1_16FlashAttnFwdSm90INS1_25CollectiveMainloopFwdSm90ILi2EN4cute5tupleIJNS5_1CILi1EEES8_S8_EEENS6_IJNS7_ILi128EEENS7_ILi224EEESA_EEELi128ENS_12float_e4m3_tEfNS_4arch4Sm90ELb0ELb0ELb1ELb0ELb0ELb0ELb0ELb1ELb1ELb1ELb0ELb0EEENS1_21CollectiveEpilogueFwdINS6_IJSA_SA_SB_EEES9_NS_10bfloat16_tESF_Li256ELb0ELb1ELb0ELb1EEENS1_29StaticPersistentTileSchedulerILb0EEEEEEEEEvNT_6ParamsE,"ax",@progbits
	.align	128
.text._ZN7cutlass13device_kernelIN5flash11enable_sm90INS1_16FlashAttnFwdSm90INS1_25CollectiveMainloopFwdSm90ILi2EN4cute5tupleIJNS5_1CILi1EEES8_S8_EEENS6_IJNS7_ILi128EEENS7_ILi224EEESA_EEELi128ENS_12float_e4m3_tEfNS_4arch4Sm90ELb0ELb0ELb1ELb0ELb0ELb0ELb0ELb1ELb1ELb1ELb0ELb0EEENS1_21CollectiveEpilogueFwdINS6_IJSA_SA_SB_EEES9_NS_10bfloat16_tESF_Li256ELb0ELb1ELb0ELb1EEENS1_29StaticPersistentTileSchedulerILb0EEEEEEEEEvNT_6ParamsE:
        .type           _ZN7cutlass13device_kernelIN5flash11enable_sm90INS1_16FlashAttnFwdSm90INS1_25CollectiveMainloopFwdSm90ILi2EN4cute5tupleIJNS5_1CILi1EEES8_S8_EEENS6_IJNS7_ILi128EEENS7_ILi224EEESA_EEELi128ENS_12float_e4m3_tEfNS_4arch4Sm90ELb0ELb0ELb1ELb0ELb0ELb0ELb0ELb1ELb1ELb1ELb0ELb0EEENS1_21CollectiveEpilogueFwdINS6_IJSA_SA_SB_EEES9_NS_10bfloat16_tESF_Li256ELb0ELb1ELb0ELb1EEENS1_29StaticPersistentTileSchedulerILb0EEEEEEEEEvNT_6ParamsE,@function
        .size           _ZN7cutlass13device_kernelIN5flash11enable_sm90INS1_16FlashAttnFwdSm90INS1_25CollectiveMainloopFwdSm90ILi2EN4cute5tupleIJNS5_1CILi1EEES8_S8_EEENS6_IJNS7_ILi128EEENS7_ILi224EEESA_EEELi128ENS_12float_e4m3_tEfNS_4arch4Sm90ELb0ELb0ELb1ELb0ELb0ELb0ELb0ELb1ELb1ELb1ELb0ELb0EEENS1_21CollectiveEpilogueFwdINS6_IJSA_SA_SB_EEES9_NS_10bfloat16_tESF_Li256ELb0ELb1ELb0ELb1EEENS1_29StaticPersistentTileSchedulerILb0EEEEEEEEEvNT_6ParamsE,(.L_x_9 - _ZN7cutlass13device_kernelIN5flash11enable_sm90INS1_16FlashAttnFwdSm90INS1_25CollectiveMainloopFwdSm90ILi2EN4cute5tupleIJNS5_1CILi1EEES8_S8_EEENS6_IJNS7_ILi128EEENS7_ILi224EEESA_EEELi128ENS_12float_e4m3_tEfNS_4arch4Sm90ELb0ELb0ELb1ELb0ELb0ELb0ELb0ELb1ELb1ELb1ELb0ELb0EEENS1_21CollectiveEpilogueFwdINS6_IJSA_SA_SB_EEES9_NS_10bfloat16_tESF_Li256ELb0ELb1ELb0ELb1EEENS1_29StaticPersistentTileSchedulerILb0EEEEEEEEEvNT_6ParamsE)
        .other          _ZN7cutlass13device_kernelIN5flash11enable_sm90INS1_16FlashAttnFwdSm90INS1_25CollectiveMainloopFwdSm90ILi2EN4cute5tupleIJNS5_1CILi1EEES8_S8_EEENS6_IJNS7_ILi128EEENS7_ILi224EEESA_EEELi128ENS_12float_e4m3_tEfNS_4arch4Sm90ELb0ELb0ELb1ELb0ELb0ELb0ELb0ELb1ELb1ELb1ELb0ELb0EEENS1_21CollectiveEpilogueFwdINS6_IJSA_SA_SB_EEES9_NS_10bfloat16_tESF_Li256ELb0ELb1ELb0ELb1EEENS1_29StaticPersistentTileSchedulerILb0EEEEEEEEEvNT_6ParamsE,@"STO_CUDA_ENTRY STV_DEFAULT"
_ZN7cutlass13device_kernelIN5flash11enable_sm90INS1_16FlashAttnFwdSm90INS1_25CollectiveMainloopFwdSm90ILi2EN4cute5tupleIJNS5_1CILi1EEES8_S8_EEENS6_IJNS7_ILi128EEENS7_ILi224EEESA_EEELi128ENS_12float_e4m3_tEfNS_4arch4Sm90ELb0ELb0ELb1ELb0ELb0ELb0ELb0ELb1ELb1ELb1ELb0ELb0EEENS1_21CollectiveEpilogueFwdINS6_IJSA_SA_SB_EEES9_NS_10bfloat16_tESF_Li256ELb0ELb1ELb0ELb1EEENS1_29StaticPersistentTileSchedulerILb0EEEEEEEEEvNT_6ParamsE:
[----:B------:R-:W-:Y:S01]  /*0000*/  LDC R1, c[0x0][0x37c] ;  /* 0x0000df00ff017b82 */ /* 0x000fe20000000800 */
[----:B------:R-:W-:Y:S05]  /*0010*/  EXIT ;  /* 0x000000000000794d */ /* 0x000fea0003800000 */
.L_x_0:
[----:B------:R-:W-:-:S00]  /*0020*/  BRA `(.L_x_0) ;  /* 0xfffffffc00fc7947 */ /* 0x000fc0000383ffff */
[----:B------:R-:W-:-:S00]  /*0030*/  NOP ;  /* 0x0000000000007918 */ /* 0x000fc00000000000 */
        /* <DEDUP_REMOVED lines=12> */
.L_x_9:


//--------------------- .text._ZN7cutlass13device_kernelIN5flash11enable_sm90INS1_16FlashAttnFwdSm90INS1_25CollectiveMainloopFwdSm90ILi2EN4cute5tupleIJNS5_1CILi1EEES8_S8_EEENS6_IJNS7_ILi128EEENS7_ILi224EEESA_EEELi128ENS_12float_e4m3_tEfNS_4arch4Sm90ELb0ELb0ELb1ELb1ELb0ELb0ELb0ELb1ELb1ELb1ELb0ELb0EEENS1_21CollectiveEpilogueFwdINS6_IJSA_SA_SB_EEES9_NS_10bfloat16_tESF_Li256ELb1ELb1ELb0ELb1EEENS1_36VarlenDynamicPersistentTileSchedulerILi128ELi224ELi256ELi128ELb0ELb1ELb1ELb0ELb1ELb1EEEEEEEEEvNT_6ParamsE --------------------------
	.section	.text._ZN7cutlass13device_kernelIN5flash11enable_sm90INS1_16FlashAttnFwdSm90INS1_25CollectiveMainloopFwdSm90ILi2EN4cute5tupleIJNS5_1CILi1EEES8_S8_EEENS6_IJNS7_ILi128EEENS7_ILi224EEESA_EEELi128ENS_12float_e4m3_tEfNS_4arch4Sm90ELb0ELb0ELb1ELb1ELb0ELb0ELb0ELb1ELb1ELb1ELb0ELb0EEENS1_21CollectiveEpilogueFwdINS6_IJSA_SA_SB_EEES9_NS_10bfloat16_tESF_Li256ELb1ELb1ELb0ELb1EEENS1_36VarlenDynamicPersistentTileSchedulerILi128ELi224ELi256ELi128ELb0ELb1ELb1ELb0ELb1ELb1EEEEEEEEEvNT_6ParamsE,"ax",@progbits
	.align	128
.text._ZN7cutlass13device_kernelIN5flash11enable_sm90INS1_16FlashAttnFwdSm90INS1_25CollectiveMainloopFwdSm90ILi2EN4cute5tupleIJNS5_1CILi1EEES8_S8_EEENS6_IJNS7_ILi128EEENS7_ILi224EEESA_EEELi128ENS_12float_e4m3_tEfNS_4arch4Sm90ELb0ELb0ELb1ELb1ELb0ELb0ELb0ELb1ELb1ELb1ELb0ELb0EEENS1_21CollectiveEpilogueFwdINS6_IJSA_SA_SB_EEES9_NS_10bfloat16_tESF_Li256ELb1ELb1ELb0ELb1EEENS1_36VarlenDynamicPersistentTileSchedulerILi128ELi224ELi256ELi128ELb0ELb1ELb1ELb0ELb1ELb1EEEEEEEEEvNT_6ParamsE:
        .type           _ZN7cutlass13device_kernelIN5flash11enable_sm90INS1_16FlashAttnFwdSm90INS1_25CollectiveMainloopFwdSm90ILi2EN4cute5tupleIJNS5_1CILi1EEES8_S8_EEENS6_IJNS7_ILi128EEENS7_ILi224EEESA_EEELi128ENS_12float_e4m3_tEfNS_4arch4Sm90ELb0ELb0ELb1ELb1ELb0ELb0ELb0ELb1ELb1ELb1ELb0ELb0EEENS1_21CollectiveEpilogueFwdINS6_IJSA_SA_SB_EEES9_NS_10bfloat16_tESF_Li256ELb1ELb1ELb0ELb1EEENS1_36VarlenDynamicPersistentTileSchedulerILi128ELi224ELi256ELi128ELb0ELb1ELb1ELb0ELb1ELb1EEEEEEEEEvNT_6ParamsE,@function
        .size           _ZN7cutlass13device_kernelIN5flash11enable_sm90INS1_16FlashAttnFwdSm90INS1_25CollectiveMainloopFwdSm90ILi2EN4cute5tupleIJNS5_1CILi1EEES8_S8_EEENS6_IJNS7_ILi128EEENS7_ILi224EEESA_EEELi128ENS_12float_e4m3_tEfNS_4arch4Sm90ELb0ELb0ELb1ELb1ELb0ELb0ELb0ELb1ELb1ELb1ELb0ELb0EEENS1_21CollectiveEpilogueFwdINS6_IJSA_SA_SB_EEES9_NS_10bfloat16_tESF_Li256ELb1ELb1ELb0ELb1EEENS1_36VarlenDynamicPersistentTileSchedulerILi128ELi224ELi256ELi128ELb0ELb1ELb1ELb0ELb1ELb1EEEEEEEEEvNT_6ParamsE,(.L_x_10 - _ZN7cutlass13device_kernelIN5flash11enable_sm90INS1_16FlashAttnFwdSm90INS1_25CollectiveMainloopFwdSm90ILi2EN4cute5tupleIJNS5_1CILi1EEES8_S8_EEENS6_IJNS7_ILi128EEENS7_ILi224EEESA_EEELi128ENS_12float_e4m3_tEfNS_4arch4Sm90ELb0ELb0ELb1ELb1ELb0ELb0ELb0ELb1ELb1ELb1ELb0ELb0EEENS1_21CollectiveEpilogueFwdINS6_IJSA_SA_SB_EEES9_NS_10bfloat16_tESF_Li256ELb1ELb1ELb0ELb1EEENS1_36VarlenDynamicPersistentTileSchedulerILi128ELi224ELi256ELi128ELb0ELb1ELb1ELb0ELb1ELb1EEEEEEEEEvNT_6ParamsE)
        .other          _ZN7cutlass13device_kernelIN5flash11enable_sm90INS1_16FlashAttnFwdSm90INS1_25CollectiveMainloopFwdSm90ILi2EN4cute5tupleIJNS5_1CILi1EEES8_S8_EEENS6_IJNS7_ILi128EEENS7_ILi224EEESA_EEELi128ENS_12float_e4m3_tEfNS_4arch4Sm90ELb0ELb0ELb1ELb1ELb0ELb0ELb0ELb1ELb1ELb1ELb0ELb0EEENS1_21CollectiveEpilogueFwdINS6_IJSA_SA_SB_EEES9_NS_10bfloat16_tESF_Li256ELb1ELb1ELb0ELb1EEENS1_36VarlenDynamicPersistentTileSchedulerILi128ELi224ELi256ELi128ELb0ELb1ELb1ELb0ELb1ELb1EEEEEEEEEvNT_6ParamsE,@"STO_CUDA_ENTRY STV_DEFAULT"
_ZN7cutlass13device_kernelIN5flash11enable_sm90INS1_16FlashAttnFwdSm90INS1_25CollectiveMainloopFwdSm90ILi2EN4cute5tupleIJNS5_1CILi1EEES8_S8_EEENS6_IJNS7_ILi128EEENS7_ILi224EEESA_EEELi128ENS_12float_e4m3_tEfNS_4arch4Sm90ELb0ELb0ELb1ELb1ELb0ELb0ELb0ELb1ELb1ELb1ELb0ELb0EEENS1_21CollectiveEpilogueFwdINS6_IJSA_SA_SB_EEES9_NS_10bfloat16_tESF_Li256ELb1ELb1ELb0ELb1EEENS1_36VarlenDynamicPersistentTileSchedulerILi128ELi224ELi256ELi128ELb0ELb1ELb1ELb0ELb1ELb1EEEEEEEEEvNT_6ParamsE:
[----:B------:R-:W-:Y:S01]  /*0000*/  LDC R1, c[0x0][0x37c] ;  /* 0x0000df00ff017b82 */ /* 0x000fe20000000800 */
[----:B------:R-:W-:Y:S05]  /*0010*/  EXIT ;  /* 0x000000000000794d */ /* 0x000fea0003800000 */
.L_x_1:
        /* <DEDUP_REMOVED lines=14> */
.L_x_10:


//--------------------- .text._ZN7cutlass13device_kernelIN5flash11enable_sm90INS1_16FlashAttnFwdSm90INS1_25CollectiveMainloopFwdSm90ILi2EN4cute5tupleIJNS5_1CILi1EEES8_S8_EEENS6_IJNS7_ILi128EEENS7_ILi224EEESA_EEELi128ENS_12float_e4m3_tEfNS_4arch4Sm90ELb0ELb0ELb1ELb1ELb0ELb1ELb0ELb1ELb1ELb1ELb0ELb0EEENS1_21CollectiveEpilogueFwdINS6_IJSA_SA_SB_EEES9_NS_10bfloat16_tESF_Li256ELb1ELb1ELb0ELb1EEENS1_36VarlenDynamicPersistentTileSchedulerILi128ELi224ELi256ELi128ELb0ELb1ELb1ELb0ELb1ELb1EEEEEEEEEvNT_6ParamsE --------------------------
	.section	.text._ZN7cutlass13device_kernelIN5flash11enable_sm90INS1_16FlashAttnFwdSm90INS1_25CollectiveMainloopFwdSm90ILi2EN4cute5tupleIJNS5_1CILi1EEES8_S8_EEENS6_IJNS7_ILi128EEENS7_ILi224EEESA_EEELi128ENS_12float_e4m3_tEfNS_4arch4Sm90ELb0ELb0ELb1ELb1ELb0ELb1ELb0ELb1ELb1ELb1ELb0ELb0EEENS1_21CollectiveEpilogueFwdINS6_IJSA_SA_SB_EEES9_NS_10bfloat16_tESF_Li256ELb1ELb1ELb0ELb1EEENS1_36VarlenDynamicPersistentTileSchedulerILi128ELi224ELi256ELi128ELb0ELb1ELb1ELb0ELb1ELb1EEEEEEEEEvNT_6ParamsE,"ax",@progbits
	.align	128
.text._ZN7cutlass13device_kernelIN5flash11enable_sm90INS1_16FlashAttnFwdSm90INS1_25CollectiveMainloopFwdSm90ILi2EN4cute5tupleIJNS5_1CILi1EEES8_S8_EEENS6_IJNS7_ILi128EEENS7_ILi224EEESA_EEELi128ENS_12float_e4m3_tEfNS_4arch4Sm90ELb0ELb0ELb1ELb1ELb0ELb1ELb0ELb1ELb1ELb1ELb0ELb0EEENS1_21CollectiveEpilogueFwdINS6_IJSA_SA_SB_EEES9_NS_10bfloat16_tESF_Li256ELb1ELb1ELb0ELb1EEENS1_36VarlenDynamicPersistentTileSchedulerILi128ELi224ELi256ELi128ELb0ELb1ELb1ELb0ELb1ELb1EEEEEEEEEvNT_6ParamsE:
        .type           _ZN7cutlass13device_kernelIN5flash11enable_sm90INS1_16FlashAttnFwdSm90INS1_25CollectiveMainloopFwdSm90ILi2EN4cute5tupleIJNS5_1CILi1EEES8_S8_EEENS6_IJNS7_ILi128EEENS7_ILi224EEESA_EEELi128ENS_12float_e4m3_tEfNS_4arch4Sm90ELb0ELb0ELb1ELb1ELb0ELb1ELb0ELb1ELb1ELb1ELb0ELb0EEENS1_21CollectiveEpilogueFwdINS6_IJSA_SA_SB_EEES9_NS_10bfloat16_tESF_Li256ELb1ELb1ELb0ELb1EEENS1_36VarlenDynamicPersistentTileSchedulerILi128ELi224ELi256ELi128ELb0ELb1ELb1ELb0ELb1ELb1EEEEEEEEEvNT_6ParamsE,@function
        .size           _ZN7cutlass13device_kernelIN5flash11enable_sm90INS1_16FlashAttnFwdSm90INS1_25CollectiveMainloopFwdSm90ILi2EN4cute5tupleIJNS5_1CILi1EEES8_S8_EEENS6_IJNS7_ILi128EEENS7_ILi224EEESA_EEELi128ENS_12float_e4m3_tEfNS_4arch4Sm90ELb0ELb0ELb1ELb1ELb0ELb1ELb0ELb1ELb1ELb1ELb0ELb0EEENS1_21CollectiveEpilogueFwdINS6_IJSA_SA_SB_EEES9_NS_10bfloat16_tESF_Li256ELb1ELb1ELb0ELb1EEENS1_36VarlenDynamicPersistentTileSchedulerILi128ELi224ELi256ELi128ELb0ELb1ELb1ELb0ELb1ELb1EEEEEEEEEvNT_6ParamsE,(.L_x_11 - _ZN7cutlass13device_kernelIN5flash11enable_sm90INS1_16FlashAttnFwdSm90INS1_25CollectiveMainloopFwdSm90ILi2EN4cute5tupleIJNS5_1CILi1EEES8_S8_EEENS6_IJNS7_ILi128EEENS7_ILi224EEESA_EEELi128ENS_12float_e4m3_tEfNS_4arch4Sm90ELb0ELb0ELb1ELb1ELb0ELb1ELb0ELb1ELb1ELb1ELb0ELb0EEENS1_21CollectiveEpilogueFwdINS6_IJSA_SA_SB_EEES9_NS_10bfloat16_tESF_Li256ELb1ELb1ELb0ELb1EEENS1_36VarlenDynamicPersistentTileSchedulerILi128ELi224ELi256ELi128ELb0ELb1ELb1ELb0ELb1ELb1EEEEEEEEEvNT_6ParamsE)
        .other          _ZN7cutlass13device_kernelIN5flash11enable_sm90INS1_16FlashAttnFwdSm90INS1_25CollectiveMainloopFwdSm90ILi2EN4cute5tupleIJNS5_1CILi1EEES8_S8_EEENS6_IJNS7_ILi128EEENS7_ILi224EEESA_EEELi128ENS_12float_e4m3_tEfNS_4arch4Sm90ELb0ELb0ELb1ELb1ELb0ELb1ELb0ELb1ELb1ELb1ELb0ELb0EEENS1_21CollectiveEpilogueFwdINS6_IJSA_SA_SB_EEES9_NS_10bfloat16_tESF_Li256ELb1ELb1ELb0ELb1EEENS1_36VarlenDynamicPersistentTileSchedulerILi128ELi224ELi256ELi128ELb0ELb1ELb1ELb0ELb1ELb1EEEEEEEEEvNT_6ParamsE,@"STO_CUDA_ENTRY STV_DEFAULT"
_ZN7cutlass13device_kernelIN5flash11enable_sm90INS1_16FlashAttnFwdSm90INS1_25CollectiveMainloopFwdSm90ILi2EN4cute5tupleIJNS5_1CILi1EEES8_S8_EEENS6_IJNS7_ILi128EEENS7_ILi224EEESA_EEELi128ENS_12float_e4m3_tEfNS_4arch4Sm90ELb0ELb0ELb1ELb1ELb0ELb1ELb0ELb1ELb1ELb1ELb0ELb0EEENS1_21CollectiveEpilogueFwdINS6_IJSA_SA_SB_EEES9_NS_10bfloat16_tESF_Li256ELb1ELb1ELb0ELb1EEENS1_36VarlenDynamicPersistentTileSchedulerILi128ELi224ELi256ELi128ELb0ELb1ELb1ELb0ELb1ELb1EEEEEEEEEvNT_6ParamsE:
[----:B------:R-:W-:Y:S01]  /*0000*/  LDC R1, c[0x0][0x37c] ;  /* 0x0000df00ff017b82 */ /* 0x000fe20000000800 */
[----:B------:R-:W-:Y:S05]  /*0010*/  EXIT ;  /* 0x000000000000794d */ /* 0x000fea0003800000 */
.L_x_2:
        /* <DEDUP_REMOVED lines=14> */
.L_x_11:


//--------------------- .text._ZN7cutlass13device_kernelIN5flash11enable_sm90INS1_16FlashAttnFwdSm90INS1_25CollectiveMainloopFwdSm90ILi2EN4cute5tupleIJNS5_1CILi1EEES8_S8_EEENS6_IJNS7_ILi128EEENS7_ILi192EEESA_EEELi128ENS_12float_e4m3_tEfNS_4arch4Sm90ELb0ELb1ELb1ELb0ELb0ELb0ELb0ELb1ELb1ELb1ELb0ELb0EEENS1_21CollectiveEpilogueFwdINS6_IJSA_SA_SB_EEES9_NS_10bfloat16_tESF_Li256ELb0ELb1ELb0ELb1EEENS1_30DynamicPersistentTileSchedulerILi256ELi128ELb0ELb1ELb1EEEEEEEEEvNT_6ParamsE --------------------------
	.section	.text._ZN7cutlass13device_kernelIN5flash11enable_sm90INS1_16FlashAttnFwdSm90INS1_25CollectiveMainloopFwdSm90ILi2EN4cute5tupleIJNS5_1CILi1EEES8_S8_EEENS6_IJNS7_ILi128EEENS7_ILi192EEESA_EEELi128ENS_12float_e4m3_tEfNS_4arch4Sm90ELb0ELb1ELb1ELb0ELb0ELb0ELb0ELb1ELb1ELb1ELb0ELb0EEENS1_21CollectiveEpilogueFwdINS6_IJSA_SA_SB_EEES9_NS_10bfloat16_tESF_Li256ELb0ELb1ELb0ELb1EEENS1_30DynamicPersistentTileSchedulerILi256ELi128ELb0ELb1ELb1EEEEEEEEEvNT_6ParamsE,"ax",@progbits
	.align	128
.text._ZN7cutlass13device_kernelIN5flash11enable_sm90INS1_16FlashAttnFwdSm90INS1_25CollectiveMainloopFwdSm90ILi2EN4cute5tupleIJNS5_1CILi1EEES8_S8_EEENS6_IJNS7_ILi128EEENS7_ILi192EEESA_EEELi128ENS_12float_e4m3_tEfNS_4arch4Sm90ELb0ELb1ELb1ELb0ELb0ELb0ELb0ELb1ELb1ELb1ELb0ELb0EEENS1_21CollectiveEpilogueFwdINS6_IJSA_SA_SB_EEES9_NS_10bfloat16_tESF_Li256ELb0ELb1ELb0ELb1EEENS1_30DynamicPersistentTileSchedulerILi256ELi128ELb0ELb1ELb1EEEEEEEEEvNT_6ParamsE:
        .type           _ZN7cutlass13device_kernelIN5flash11enable_sm90INS1_16FlashAttnFwdSm90INS1_25CollectiveMainloopFwdSm90ILi2EN4cute5tupleIJNS5_1CILi1EEES8_S8_EEENS6_IJNS7_ILi128EEENS7_ILi192EEESA_EEELi128ENS_12float_e4m3_tEfNS_4arch4Sm90ELb0ELb1ELb1ELb0ELb0ELb0ELb0ELb1ELb1ELb1ELb0ELb0EEENS1_21CollectiveEpilogueFwdINS6_IJSA_SA_SB_EEES9_NS_10bfloat16_tESF_Li256ELb0ELb1ELb0ELb1EEENS1_30DynamicPersistentTileSchedulerILi256ELi128ELb0ELb1ELb1EEEEEEEEEvNT_6ParamsE,@function
        .size           _ZN7cutlass13device_kernelIN5flash11enable_sm90INS1_16FlashAttnFwdSm90INS1_25CollectiveMainloopFwdSm90ILi2EN4cute5tupleIJNS5_1CILi1EEES8_S8_EEENS6_IJNS7_ILi128EEENS7_ILi192EEESA_EEELi128ENS_12float_e4m3_tEfNS_4arch4Sm90ELb0ELb1ELb1ELb0ELb0ELb0ELb0ELb1ELb1ELb1ELb0ELb0EEENS1_21CollectiveEpilogueFwdINS6_IJSA_SA_SB_EEES9_NS_10bfloat16_tESF_Li256ELb0ELb1ELb0ELb1EEENS1_30DynamicPersistentTileSchedulerILi256ELi128ELb0ELb1ELb1EEEEEEEEEvNT_6ParamsE,(.L_x_12 - _ZN7cutlass13device_kernelIN5flash11enable_sm90INS1_16FlashAttnFwdSm90INS1_25CollectiveMainloopFwdSm90ILi2EN4cute5tupleIJNS5_1CILi1EEES8_S8_EEENS6_IJNS7_ILi128EEENS7_ILi192EEESA_EEELi128ENS_12float_e4m3_tEfNS_4arch4Sm90ELb0ELb1ELb1ELb0ELb0ELb0ELb0ELb1ELb1ELb1ELb0ELb0EEENS1_21CollectiveEpilogueFwdINS6_IJSA_SA_SB_EEES9_NS_10bfloat16_tESF_Li256ELb0ELb1ELb0ELb1EEENS1_30DynamicPersistentTileSchedulerILi256ELi128ELb0ELb1ELb1EEEEEEEEEvNT_6ParamsE)
        .other          _ZN7cutlass13device_kernelIN5flash11enable_sm90INS1_16FlashAttnFwdSm90INS1_25CollectiveMainloopFwdSm90ILi2EN4cute5tupleIJNS5_1CILi1EEES8_S8_EEENS6_IJNS7_ILi128EEENS7_ILi192EEESA_EEELi128ENS_12float_e4m3_tEfNS_4arch4Sm90ELb0ELb1ELb1ELb0ELb0ELb0ELb0ELb1ELb1ELb1ELb0ELb0EEENS1_21CollectiveEpilogueFwdINS6_IJSA_SA_SB_EEES9_NS_10bfloat16_tESF_Li256ELb0ELb1ELb0ELb1EEENS1_30DynamicPersistentTileSchedulerILi256ELi128ELb0ELb1ELb1EEEEEEEEEvNT_6ParamsE,@"STO_CUDA_ENTRY STV_DEFAULT"
_ZN7cutlass13device_kernelIN5flash11enable_sm90INS1_16FlashAttnFwdSm90INS1_25CollectiveMainloopFwdSm90ILi2EN4cute5tupleIJNS5_1CILi1EEES8_S8_EEENS6_IJNS7_ILi128EEENS7_ILi192EEESA_EEELi128ENS_12float_e4m3_tEfNS_4arch4Sm90ELb0ELb1ELb1ELb0ELb0ELb0ELb0ELb1ELb1ELb1ELb0ELb0EEENS1_21CollectiveEpilogueFwdINS6_IJSA_SA_SB_EEES9_NS_10bfloat16_tESF_Li256ELb0ELb1ELb0ELb1EEENS1_30DynamicPersistentTileSchedulerILi256ELi128ELb0ELb1ELb1EEEEEEEEEvNT_6ParamsE:
[----:B------:R-:W-:Y:S01]  /*0000*/  LDC R1, c[0x0][0x37c] ;  /* 0x0000df00ff017b82 */ /* 0x000fe20000000800 */
[----:B------:R-:W-:Y:S05]  /*0010*/  EXIT ;  /* 0x000000000000794d */ /* 0x000fea0003800000 */
.L_x_3:
        /* <DEDUP_REMOVED lines=14> */
.L_x_12:


//--------------------- .text._ZN7cutlass13device_kernelIN5flash11enable_sm90INS1_16FlashAttnFwdSm90INS1_25CollectiveMainloopFwdSm90ILi2EN4cute5tupleIJNS5_1CILi1EEES8_S8_EEENS6_IJNS7_ILi128EEENS7_ILi192EEESA_EEELi128ENS_12float_e4m3_tEfNS_4arch4Sm90ELb0ELb1ELb1ELb1ELb0ELb0ELb0ELb1ELb1ELb1ELb0ELb0EEENS1_21CollectiveEpilogueFwdINS6_IJSA_SA_SB_EEES9_NS_10bfloat16_tESF_Li256ELb1ELb1ELb0ELb1EEENS1_36VarlenDynamicPersistentTileSchedulerILi128ELi192ELi256ELi128ELb0ELb1ELb1ELb1ELb0ELb1EEEEEEEEEvNT_6ParamsE --------------------------
	.section	.text._ZN7cutlass13device_kernelIN5flash11enable_sm90INS1_16FlashAttnFwdSm90INS1_25CollectiveMainloopFwdSm90ILi2EN4cute5tupleIJNS5_1CILi1EEES8_S8_EEENS6_IJNS7_ILi128EEENS7_ILi192EEESA_EEELi128ENS_12float_e4m3_tEfNS_4arch4Sm90ELb0ELb1ELb1ELb1ELb0ELb0ELb0ELb1ELb1ELb1ELb0ELb0EEENS1_21CollectiveEpilogueFwdINS6_IJSA_SA_SB_EEES9_NS_10bfloat16_tESF_Li256ELb1ELb1ELb0ELb1EEENS1_36VarlenDynamicPersistentTileSchedulerILi128ELi192ELi256ELi128ELb0ELb1ELb1ELb1ELb0ELb1EEEEEEEEEvNT_6ParamsE,"ax",@progbits
	.align	128
.text._ZN7cutlass13device_kernelIN5flash11enable_sm90INS1_16FlashAttnFwdSm90INS1_25CollectiveMainloopFwdSm90ILi2EN4cute5tupleIJNS5_1CILi1EEES8_S8_EEENS6_IJNS7_ILi128EEENS7_ILi192EEESA_EEELi128ENS_12float_e4m3_tEfNS_4arch4Sm90ELb0ELb1ELb1ELb1ELb0ELb0ELb0ELb1ELb1ELb1ELb0ELb0EEENS1_21CollectiveEpilogueFwdINS6_IJSA_SA_SB_EEES9_NS_10bfloat16_tESF_Li256ELb1ELb1ELb0ELb1EEENS1_36VarlenDynamicPersistentTileSchedulerILi128ELi192ELi256ELi128ELb0ELb1ELb1ELb1ELb0ELb1EEEEEEEEEvNT_6ParamsE:
        .type           _ZN7cutlass13device_kernelIN5flash11enable_sm90INS1_16FlashAttnFwdSm90INS1_25CollectiveMainloopFwdSm90ILi2EN4cute5tupleIJNS5_1CILi1EEES8_S8_EEENS6_IJNS7_ILi128EEENS7_ILi192EEESA_EEELi128ENS_12float_e4m3_tEfNS_4arch4Sm90ELb0ELb1ELb1ELb1ELb0ELb0ELb0ELb1ELb1ELb1ELb0ELb0EEENS1_21CollectiveEpilogueFwdINS6_IJSA_SA_SB_EEES9_NS_10bfloat16_tESF_Li256ELb1ELb1ELb0ELb1EEENS1_36VarlenDynamicPersistentTileSchedulerILi128ELi192ELi256ELi128ELb0ELb1ELb1ELb1ELb0ELb1EEEEEEEEEvNT_6ParamsE,@function
        .size           _ZN7cutlass13device_kernelIN5flash11enable_sm90INS1_16FlashAttnFwdSm90INS1_25CollectiveMainloopFwdSm90ILi2EN4cute5tupleIJNS5_1CILi1EEES8_S8_EEENS6_IJNS7_ILi128EEENS7_ILi192EEESA_EEELi128ENS_12float_e4m3_tEfNS_4arch4Sm90ELb0ELb1ELb1ELb1ELb0ELb0ELb0ELb1ELb1ELb1ELb0ELb0EEENS1_21CollectiveEpilogueFwdINS6_IJSA_SA_SB_EEES9_NS_10bfloat16_tESF_Li256ELb1ELb1ELb0ELb1EEENS1_36VarlenDynamicPersistentTileSchedulerILi128ELi192ELi256ELi128ELb0ELb1ELb1ELb1ELb0ELb1EEEEEEEEEvNT_6ParamsE,(.L_x_13 - _ZN7cutlass13device_kernelIN5flash11enable_sm90INS1_16FlashAttnFwdSm90INS1_25CollectiveMainloopFwdSm90ILi2EN4cute5tupleIJNS5_1CILi1EEES8_S8_EEENS6_IJNS7_ILi128EEENS7_ILi192EEESA_EEELi128ENS_12float_e4m3_tEfNS_4arch4Sm90ELb0ELb1ELb1ELb1ELb0ELb0ELb0ELb1ELb1ELb1ELb0ELb0EEENS1_21CollectiveEpilogueFwdINS6_IJSA_SA_SB_EEES9_NS_10bfloat16_tESF_Li256ELb1ELb1ELb0ELb1EEENS1_36VarlenDynamicPersistentTileSchedulerILi128ELi192ELi256ELi128ELb0ELb1ELb1ELb1ELb0ELb1EEEEEEEEEvNT_6ParamsE)
        .other          _ZN7cutlass13device_kernelIN5flash11enable_sm90INS1_16FlashAttnFwdSm90INS1_25CollectiveMainloopFwdSm90ILi2EN4cute5tupleIJNS5_1CILi1EEES8_S8_EEENS6_IJNS7_ILi128EEENS7_ILi192EEESA_EEELi128ENS_12float_e4m3_tEfNS_4arch4Sm90ELb0ELb1ELb1ELb1ELb0ELb0ELb0ELb1ELb1ELb1ELb0ELb0EEENS1_21CollectiveEpilogueFwdINS6_IJSA_SA_SB_EEES9_NS_10bfloat16_tESF_Li256ELb1ELb1ELb0ELb1EEENS1_36VarlenDynamicPersistentTileSchedulerILi128ELi192ELi256ELi128ELb0ELb1ELb1ELb1ELb0ELb1EEEEEEEEEvNT_6ParamsE,@"STO_CUDA_ENTRY STV_DEFAULT"
_ZN7cutlass13device_kernelIN5flash11enable_sm90INS1_16FlashAttnFwdSm90INS1_25CollectiveMainloopFwdSm90ILi2EN4cute5tupleIJNS5_1CILi1EEES8_S8_EEENS6_IJNS7_ILi128EEENS7_ILi192EEESA_EEELi128ENS_12float_e4m3_tEfNS_4arch4Sm90ELb0ELb1ELb1ELb1ELb0ELb0ELb0ELb1ELb1ELb1ELb0ELb0EEENS1_21CollectiveEpilogueFwdINS6_IJSA_SA_SB_EEES9_NS_10bfloat16_tESF_Li256ELb1ELb1ELb0ELb1EEENS1_36VarlenDynamicPersistentTileSchedulerILi128ELi192ELi256ELi128ELb0ELb1ELb1ELb1ELb0ELb1EEEEEEEEEvNT_6ParamsE:
[----:B------:R-:W-:Y:S01]  /*0000*/  LDC R1, c[0x0][0x37c] ;  /* 0x0000df00ff017b82 */ /* 0x000fe20000000800 */
[----:B------:R-:W-:Y:S05]  /*0010*/  EXIT ;  /* 0x000000000000794d */ /* 0x000fea0003800000 */
.L_x_4:
        /* <DEDUP_REMOVED lines=14> */
.L_x_13:


//--------------------- .text._ZN7cutlass13device_kernelIN5flash11enable_sm90INS1_16FlashAttnFwdSm90INS1_25CollectiveMainloopFwdSm90ILi2EN4cute5tupleIJNS5_1CILi1EEES8_S8_EEENS6_IJNS7_ILi128EEENS7_ILi192EEESA_EEELi128ENS_12float_e4m3_tEfNS_4arch4Sm90ELb0ELb1ELb1ELb1ELb0ELb1ELb0ELb1ELb1ELb1ELb0ELb0EEENS1_21CollectiveEpilogueFwdINS6_IJSA_SA_SB_EEES9_NS_10bfloat16_tESF_Li256ELb1ELb1ELb0ELb1EEENS1_36VarlenDynamicPersistentTileSchedulerILi128ELi192ELi256ELi128ELb0ELb1ELb1ELb1ELb0ELb1EEEEEEEEEvNT_6ParamsE --------------------------
	.section	.text._ZN7cutlass13device_kernelIN5flash11enable_sm90INS1_16FlashAttnFwdSm90INS1_25CollectiveMainloopFwdSm90ILi2EN4cute5tupleIJNS5_1CILi1EEES8_S8_EEENS6_IJNS7_ILi128EEENS7_ILi192EEESA_EEELi128ENS_12float_e4m3_tEfNS_4arch4Sm90ELb0ELb1ELb1ELb1ELb0ELb1ELb0ELb1ELb1ELb1ELb0ELb0EEENS1_21CollectiveEpilogueFwdINS6_IJSA_SA_SB_EEES9_NS_10bfloat16_tESF_Li256ELb1ELb1ELb0ELb1EEENS1_36VarlenDynamicPersistentTileSchedulerILi128ELi192ELi256ELi128ELb0ELb1ELb1ELb1ELb0ELb1EEEEEEEEEvNT_6ParamsE,"ax",@progbits
	.align	128
.text._ZN7cutlass13device_kernelIN5flash11enable_sm90INS1_16FlashAttnFwdSm90INS1_25CollectiveMainloopFwdSm90ILi2EN4cute5tupleIJNS5_1CILi1EEES8_S8_EEENS6_IJNS7_ILi128EEENS7_ILi192EEESA_EEELi128ENS_12float_e4m3_tEfNS_4arch4Sm90ELb0ELb1ELb1ELb1ELb0ELb1ELb0ELb1ELb1ELb1ELb0ELb0EEENS1_21CollectiveEpilogueFwdINS6_IJSA_SA_SB_EEES9_NS_10bfloat16_tESF_Li256ELb1ELb1ELb0ELb1EEENS1_36VarlenDynamicPersistentTileSchedulerILi128ELi192ELi256ELi128ELb0ELb1ELb1ELb1ELb0ELb1EEEEEEEEEvNT_6ParamsE:
        .type           _ZN7cutlass13device_kernelIN5flash11enable_sm90INS1_16FlashAttnFwdSm90INS1_25CollectiveMainloopFwdSm90ILi2EN4cute5tupleIJNS5_1CILi1EEES8_S8_EEENS6_IJNS7_ILi128EEENS7_ILi192EEESA_EEELi128ENS_12float_e4m3_tEfNS_4arch4Sm90ELb0ELb1ELb1ELb1ELb0ELb1ELb0ELb1ELb1ELb1ELb0ELb0EEENS1_21CollectiveEpilogueFwdINS6_IJSA_SA_SB_EEES9_NS_10bfloat16_tESF_Li256ELb1ELb1ELb0ELb1EEENS1_36VarlenDynamicPersistentTileSchedulerILi128ELi192ELi256ELi128ELb0ELb1ELb1ELb1ELb0ELb1EEEEEEEEEvNT_6ParamsE,@function
        .size           _ZN7cutlass13device_kernelIN5flash11enable_sm90INS1_16FlashAttnFwdSm90INS1_25CollectiveMainloopFwdSm90ILi2EN4cute5tupleIJNS5_1CILi1EEES8_S8_EEENS6_IJNS7_ILi128EEENS7_ILi192EEESA_EEELi128ENS_12float_e4m3_tEfNS_4arch4Sm90ELb0ELb1ELb1ELb1ELb0ELb1ELb0ELb1ELb1ELb1ELb0ELb0EEENS1_21CollectiveEpilogueFwdINS6_IJSA_SA_SB_EEES9_NS_10bfloat16_tESF_Li256ELb1ELb1ELb0ELb1EEENS1_36VarlenDynamicPersistentTileSchedulerILi128ELi192ELi256ELi128ELb0ELb1ELb1ELb1ELb0ELb1EEEEEEEEEvNT_6ParamsE,(.L_x_14 - _ZN7cutlass13device_kernelIN5flash11enable_sm90INS1_16FlashAttnFwdSm90INS1_25CollectiveMainloopFwdSm90ILi2EN4cute5tupleIJNS5_1CILi1EEES8_S8_EEENS6_IJNS7_ILi128EEENS7_ILi192EEESA_EEELi128ENS_12float_e4m3_tEfNS_4arch4Sm90ELb0ELb1ELb1ELb1ELb0ELb1ELb0ELb1ELb1ELb1ELb0ELb0EEENS1_21CollectiveEpilogueFwdINS6_IJSA_SA_SB_EEES9_NS_10bfloat16_tESF_Li256ELb1ELb1ELb0ELb1EEENS1_36VarlenDynamicPersistentTileSchedulerILi128ELi192ELi256ELi128ELb0ELb1ELb1ELb1ELb0ELb1EEEEEEEEEvNT_6ParamsE)
        .other          _ZN7cutlass13device_kernelIN5flash11enable_sm90INS1_16FlashAttnFwdSm90INS1_25CollectiveMainloopFwdSm90ILi2EN4cute5tupleIJNS5_1CILi1EEES8_S8_EEENS6_IJNS7_ILi128EEENS7_ILi192EEESA_EEELi128ENS_12float_e4m3_tEfNS_4arch4Sm90ELb0ELb1ELb1ELb1ELb0ELb1ELb0ELb1ELb1ELb1ELb0ELb0EEENS1_21CollectiveEpilogueFwdINS6_IJSA_SA_SB_EEES9_NS_10bfloat16_tESF_Li256ELb1ELb1ELb0ELb1EEENS1_36VarlenDynamicPersistentTileSchedulerILi128ELi192ELi256ELi128ELb0ELb1ELb1ELb1ELb0ELb1EEEEEEEEEvNT_6ParamsE,@"STO_CUDA_ENTRY STV_DEFAULT"
_ZN7cutlass13device_kernelIN5flash11enable_sm90INS1_16FlashAttnFwdSm90INS1_25CollectiveMainloopFwdSm90ILi2EN4cute5tupleIJNS5_1CILi1EEES8_S8_EEENS6_IJNS7_ILi128EEENS7_ILi192EEESA_EEELi128ENS_12float_e4m3_tEfNS_4arch4Sm90ELb0ELb1ELb1ELb1ELb0ELb1ELb0ELb1ELb1ELb1ELb0ELb0EEENS1_21CollectiveEpilogueFwdINS6_IJSA_SA_SB_EEES9_NS_10bfloat16_tESF_Li256ELb1ELb1ELb0ELb1EEENS1_36VarlenDynamicPersistentTileSchedulerILi128ELi192ELi256ELi128ELb0ELb1ELb1ELb1ELb0ELb1EEEEEEEEEvNT_6ParamsE:
[----:B------:R-:W-:Y:S01]  /*0000*/  LDC R1, c[0x0][0x37c] ;  /* 0x0000df00ff017b82 */ /* 0x000fe20000000800 */
[----:B------:R-:W-:Y:S05]  /*0010*/  EXIT ;  /* 0x000000000000794d */ /* 0x000fea0003800000 */
.L_x_5:
        /* <DEDUP_REMOVED lines=14> */
.L_x_14:


//--------------------- .text._ZN7cutlass13device_kernelIN5flash11enable_sm90INS1_16FlashAttnFwdSm90INS1_25CollectiveMainloopFwdSm90ILi2EN4cute5tupleIJNS5_1CILi1EEES8_S8_EEENS6_IJNS7_ILi128EEENS7_ILi224EEESA_EEELi128ENS_12float_e4m3_tEfNS_4arch4Sm90ELb1ELb0ELb1ELb0ELb0ELb0ELb0ELb1ELb1ELb1ELb0ELb0EEENS1_21CollectiveEpilogueFwdINS6_IJSA_SA_SB_EEES9_NS_10bfloat16_tESF_Li256ELb0ELb1ELb0ELb1EEENS1_30DynamicPersistentTileSchedulerILi256ELi128ELb0ELb1ELb1EEEEEEEEEvNT_6ParamsE --------------------------
	.section	.text._ZN7cutlass13device_kernelIN5flash11enable_sm90INS1_16FlashAttnFwdSm90INS1_25CollectiveMainloopFwdSm90ILi2EN4cute5tupleIJNS5_1CILi1EEES8_S8_EEENS6_IJNS7_ILi128EEENS7_ILi224EEESA_EEELi128ENS_12float_e4m3_tEfNS_4arch4Sm90ELb1ELb0ELb1ELb0ELb0ELb0ELb0ELb1ELb1ELb1ELb0ELb0EEENS1_21CollectiveEpilogueFwdINS6_IJSA_SA_SB_EEES9_NS_10bfloat16_tESF_Li256ELb0ELb1ELb0ELb1EEENS1_30DynamicPersistentTileSchedulerILi256ELi128ELb0ELb1ELb1EEEEEEEEEvNT_6ParamsE,"ax",@progbits
	.align	128
.text._ZN7cutlass13device_kernelIN5flash11enable_sm90INS1_16FlashAttnFwdSm90INS1_25CollectiveMainloopFwdSm90ILi2EN4cute5tupleIJNS5_1CILi1EEES8_S8_EEENS6_IJNS7_ILi128EEENS7_ILi224EEESA_EEELi128ENS_12float_e4m3_tEfNS_4arch4Sm90ELb1ELb0ELb1ELb0ELb0ELb0ELb0ELb1ELb1ELb1ELb0ELb0EEENS1_21CollectiveEpilogueFwdINS6_IJSA_SA_SB_EEES9_NS_10bfloat16_tESF_Li256ELb0ELb1ELb0ELb1EEENS1_30DynamicPersistentTileSchedulerILi256ELi128ELb0ELb1ELb1EEEEEEEEEvNT_6ParamsE:
        .type           _ZN7cutlass13device_kernelIN5flash11enable_sm90INS1_16FlashAttnFwdSm90INS1_25CollectiveMainloopFwdSm90ILi2EN4cute5tupleIJNS5_1CILi1EEES8_S8_EEENS6_IJNS7_ILi128EEENS7_ILi224EEESA_EEELi128ENS_12float_e4m3_tEfNS_4arch4Sm90ELb1ELb0ELb1ELb0ELb0ELb0ELb0ELb1ELb1ELb1ELb0ELb0EEENS1_21CollectiveEpilogueFwdINS6_IJSA_SA_SB_EEES9_NS_10bfloat16_tESF_Li256ELb0ELb1ELb0ELb1EEENS1_30DynamicPersistentTileSchedulerILi256ELi128ELb0ELb1ELb1EEEEEEEEEvNT_6ParamsE,@function
        .size           _ZN7cutlass13device_kernelIN5flash11enable_sm90INS1_16FlashAttnFwdSm90INS1_25CollectiveMainloopFwdSm90ILi2EN4cute5tupleIJNS5_1CILi1EEES8_S8_EEENS6_IJNS7_ILi128EEENS7_ILi224EEESA_EEELi128ENS_12float_e4m3_tEfNS_4arch4Sm90ELb1ELb0ELb1ELb0ELb0ELb0ELb0ELb1ELb1ELb1ELb0ELb0EEENS1_21CollectiveEpilogueFwdINS6_IJSA_SA_SB_EEES9_NS_10bfloat16_tESF_Li256ELb0ELb1ELb0ELb1EEENS1_30DynamicPersistentTileSchedulerILi256ELi128ELb0ELb1ELb1EEEEEEEEEvNT_6ParamsE,(.L_x_15 - _ZN7cutlass13device_kernelIN5flash11enable_sm90INS1_16FlashAttnFwdSm90INS1_25CollectiveMainloopFwdSm90ILi2EN4cute5tupleIJNS5_1CILi1EEES8_S8_EEENS6_IJNS7_ILi128EEENS7_ILi224EEESA_EEELi128ENS_12float_e4m3_tEfNS_4arch4Sm90ELb1ELb0ELb1ELb0ELb0ELb0ELb0ELb1ELb1ELb1ELb0ELb0EEENS1_21CollectiveEpilogueFwdINS6_IJSA_SA_SB_EEES9_NS_10bfloat16_tESF_Li256ELb0ELb1ELb0ELb1EEENS1_30DynamicPersistentTileSchedulerILi256ELi128ELb0ELb1ELb1EEEEEEEEEvNT_6ParamsE)
        .other          _ZN7cutlass13device_kernelIN5flash11enable_sm90INS1_16FlashAttnFwdSm90INS1_25CollectiveMainloopFwdSm90ILi2EN4cute5tupleIJNS5_1CILi1EEES8_S8_EEENS6_IJNS7_ILi128EEENS7_ILi224EEESA_EEELi128ENS_12float_e4m3_tEfNS_4arch4Sm90ELb1ELb0ELb1ELb0ELb0ELb0ELb0ELb1ELb1ELb1ELb0ELb0EEENS1_21CollectiveEpilogueFwdINS6_IJSA_SA_SB_EEES9_NS_10bfloat16_tESF_Li256ELb0ELb1ELb0ELb1EEENS1_30DynamicPersistentTileSchedulerILi256ELi128ELb0ELb1ELb1EEEEEEEEEvNT_6ParamsE,@"STO_CUDA_ENTRY STV_DEFAULT"
_ZN7cutlass13device_kernelIN5flash11enable_sm90INS1_16FlashAttnFwdSm90INS1_25CollectiveMainloopFwdSm90ILi2EN4cute5tupleIJNS5_1CILi1EEES8_S8_EEENS6_IJNS7_ILi128EEENS7_ILi224EEESA_EEELi128ENS_12float_e4m3_tEfNS_4arch4Sm90ELb1ELb0ELb1ELb0ELb0ELb0ELb0ELb1ELb1ELb1ELb0ELb0EEENS1_21CollectiveEpilogueFwdINS6_IJSA_SA_SB_EEES9_NS_10bfloat16_tESF_Li256ELb0ELb1ELb0ELb1EEENS1_30DynamicPersistentTileSchedulerILi256ELi128ELb0ELb1ELb1EEEEEEEEEvNT_6ParamsE:
[----:B------:R-:W-:Y:S01]  /*0000*/  LDC R1, c[0x0][0x37c] ;  /* 0x0000df00ff017b82 */ /* 0x000fe20000000800 */
[----:B------:R-:W-:Y:S05]  /*0010*/  EXIT ;  /* 0x000000000000794d */ /* 0x000fea0003800000 */
.L_x_6:
        /* <DEDUP_REMOVED lines=14> */
.L_x_15:


//--------------------- .text._ZN7cutlass13device_kernelIN5flash11enable_sm90INS1_16FlashAttnFwdSm90INS1_25CollectiveMainloopFwdSm90ILi2EN4cute5tupleIJNS5_1CILi1EEES8_S8_EEENS6_IJNS7_ILi128EEENS7_ILi224EEESA_EEELi128ENS_12float_e4m3_tEfNS_4arch4Sm90ELb1ELb0ELb1ELb1ELb0ELb0ELb0ELb1ELb1ELb1ELb0ELb0EEENS1_21CollectiveEpilogueFwdINS6_IJSA_SA_SB_EEES9_NS_10bfloat16_tESF_Li256ELb1ELb1ELb0ELb1EEENS1_36VarlenDynamicPersistentTileSchedulerILi128ELi224ELi256ELi128ELb0ELb1ELb1ELb1ELb1ELb1EEEEEEEEEvNT_6ParamsE --------------------------
	.section	.text._ZN7cutlass13device_kernelIN5flash11enable_sm90INS1_16FlashAttnFwdSm90INS1_25CollectiveMainloopFwdSm90ILi2EN4cute5tupleIJNS5_1CILi1EEES8_S8_EEENS6_IJNS7_ILi128EEENS7_ILi224EEESA_EEELi128ENS_12float_e4m3_tEfNS_4arch4Sm90ELb1ELb0ELb1ELb1ELb0ELb0ELb0ELb1ELb1ELb1ELb0ELb0EEENS1_21CollectiveEpilogueFwdINS6_IJSA_SA_SB_EEES9_NS_10bfloat16_tESF_Li256ELb1ELb1ELb0ELb1EEENS1_36VarlenDynamicPersistentTileSchedulerILi128ELi224ELi256ELi128ELb0ELb1ELb1ELb1ELb1ELb1EEEEEEEEEvNT_6ParamsE,"ax",@progbits
	.align	128
.text._ZN7cutlass13device_kernelIN5flash11enable_sm90INS1_16FlashAttnFwdSm90INS1_25CollectiveMainloopFwdSm90ILi2EN4cute5tupleIJNS5_1CILi1EEES8_S8_EEENS6_IJNS7_ILi128EEENS7_ILi224EEESA_EEELi128ENS_12float_e4m3_tEfNS_4arch4Sm90ELb1ELb0ELb1ELb1ELb0ELb0ELb0ELb1ELb1ELb1ELb0ELb0EEENS1_21CollectiveEpilogueFwdINS6_IJSA_SA_SB_EEES9_NS_10bfloat16_tESF_Li256ELb1ELb1ELb0ELb1EEENS1_36VarlenDynamicPersistentTileSchedulerILi128ELi224ELi256ELi128ELb0ELb1ELb1ELb1ELb1ELb1EEEEEEEEEvNT_6ParamsE:
        .type           _ZN7cutlass13device_kernelIN5flash11enable_sm90INS1_16FlashAttnFwdSm90INS1_25CollectiveMainloopFwdSm90ILi2EN4cute5tupleIJNS5_1CILi1EEES8_S8_EEENS6_IJNS7_ILi128EEENS7_ILi224EEESA_EEELi128ENS_12float_e4m3_tEfNS_4arch4Sm90ELb1ELb0ELb1ELb1ELb0ELb0ELb0ELb1ELb1ELb1ELb0ELb0EEENS1_21CollectiveEpilogueFwdINS6_IJSA_SA_SB_EEES9_NS_10bfloat16_tESF_Li256ELb1ELb1ELb0ELb1EEENS1_36VarlenDynamicPersistentTileSchedulerILi128ELi224ELi256ELi128ELb0ELb1ELb1ELb1ELb1ELb1EEEEEEEEEvNT_6ParamsE,@function
        .size           _ZN7cutlass13device_kernelIN5flash11enable_sm90INS1_16FlashAttnFwdSm90INS1_25CollectiveMainloopFwdSm90ILi2EN4cute5tupleIJNS5_1CILi1EEES8_S8_EEENS6_IJNS7_ILi128EEENS7_ILi224EEESA_EEELi128ENS_12float_e4m3_tEfNS_4arch4Sm90ELb1ELb0ELb1ELb1ELb0ELb0ELb0ELb1ELb1ELb1ELb0ELb0EEENS1_21CollectiveEpilogueFwdINS6_IJSA_SA_SB_EEES9_NS_10bfloat16_tESF_Li256ELb1ELb1ELb0ELb1EEENS1_36VarlenDynamicPersistentTileSchedulerILi128ELi224ELi256ELi128ELb0ELb1ELb1ELb1ELb1ELb1EEEEEEEEEvNT_6ParamsE,(.L_x_16 - _ZN7cutlass13device_kernelIN5flash11enable_sm90INS1_16FlashAttnFwdSm90INS1_25CollectiveMainloopFwdSm90ILi2EN4cute5tupleIJNS5_1CILi1EEES8_S8_EEENS6_IJNS7_ILi128EEENS7_ILi224EEESA_EEELi128ENS_12float_e4m3_tEfNS_4arch4Sm90ELb1ELb0ELb1ELb1ELb0ELb0ELb0ELb1ELb1ELb1ELb0ELb0EEENS1_21CollectiveEpilogueFwdINS6_IJSA_SA_SB_EEES9_NS_10bfloat16_tESF_Li256ELb1ELb1ELb0ELb1EEENS1_36VarlenDynamicPersistentTileSchedulerILi128ELi224ELi256ELi128ELb0ELb1ELb1ELb1ELb1ELb1EEEEEEEEEvNT_6ParamsE)
        .other          _ZN7cutlass13device_kernelIN5flash11enable_sm90INS1_16FlashAttnFwdSm90INS1_25CollectiveMainloopFwdSm90ILi2EN4cute5tupleIJNS5_1CILi1EEES8_S8_EEENS6_IJNS7_ILi128EEENS7_ILi224EEESA_EEELi128ENS_12float_e4m3_tEfNS_4arch4Sm90ELb1ELb0ELb1ELb1ELb0ELb0ELb0ELb1ELb1ELb1ELb0ELb0EEENS1_21CollectiveEpilogueFwdINS6_IJSA_SA_SB_EEES9_NS_10bfloat16_tESF_Li256ELb1ELb1ELb0ELb1EEENS1_36VarlenDynamicPersistentTileSchedulerILi128ELi224ELi256ELi128ELb0ELb1ELb1ELb1ELb1ELb1EEEEEEEEEvNT_6ParamsE,@"STO_CUDA_ENTRY STV_DEFAULT"
_ZN7cutlass13device_kernelIN5flash11enable_sm90INS1_16FlashAttnFwdSm90INS1_25CollectiveMainloopFwdSm90ILi2EN4cute5tupleIJNS5_1CILi1EEES8_S8_EEENS6_IJNS7_ILi128EEENS7_ILi224EEESA_EEELi128ENS_12float_e4m3_tEfNS_4arch4Sm90ELb1ELb0ELb1ELb1ELb0ELb0ELb0ELb1ELb1ELb1ELb0ELb0EEENS1_21CollectiveEpilogueFwdINS6_IJSA_SA_SB_EEES9_NS_10bfloat16_tESF_Li256ELb1ELb1ELb0ELb1EEENS1_36VarlenDynamicPersistentTileSchedulerILi128ELi224ELi256ELi128ELb0ELb1ELb1ELb1ELb1ELb1EEEEEEEEEvNT_6ParamsE:
[----:B------:R-:W-:Y:S01]  /*0000*/  LDC R1, c[0x0][0x37c] ;  /* 0x0000df00ff017b82 */ /* 0x000fe20000000800 */
[----:B------:R-:W-:Y:S05]  /*0010*/  EXIT ;  /* 0x000000000000794d */ /* 0x000fea0003800000 */
.L_x_7:
        /* <DEDUP_REMOVED lines=14> */
.L_x_16:


//--------------------- .text._ZN7cutlass13device_kernelIN5flash11enable_sm90INS1_16FlashAttnFwdSm90INS1_25CollectiveMainloopFwdSm90ILi2EN4cute5tupleIJNS5_1CILi1EEES8_S8_EEENS6_IJNS7_ILi128EEENS7_ILi224EEESA_EEELi128ENS_12float_e4m3_tEfNS_4arch4Sm90ELb1ELb0ELb1ELb1ELb0ELb1ELb0ELb1ELb1ELb1ELb0ELb0EEENS1_21CollectiveEpilogueFwdINS6_IJSA_SA_SB_EEES9_NS_10bfloat16_tESF_Li256ELb1ELb1ELb0ELb1EEENS1_36VarlenDynamicPersistentTileSchedulerILi128ELi224ELi256ELi128ELb0ELb1ELb1ELb1ELb1ELb1EEEEEEEEEvNT_6ParamsE --------------------------
	.section	.text._ZN7cutlass13device_kernelIN5flash11enable_sm90INS1_16FlashAttnFwdSm90INS1_25CollectiveMainloopFwdSm90ILi2EN4cute5tupleIJNS5_1CILi1EEES8_S8_EEENS6_IJNS7_ILi128EEENS7_ILi224EEESA_EEELi128ENS_12float_e4m3_tEfNS_4arch4Sm90ELb1ELb0ELb1ELb1ELb0ELb1ELb0ELb1ELb1ELb1ELb0ELb0EEENS1_21CollectiveEpilogueFwdINS6_IJSA_SA_SB_EEES9_NS_10bfloat16_tESF_Li256ELb1ELb1ELb0ELb1EEENS1_36VarlenDynamicPersistentTileSchedulerILi128ELi224ELi256ELi128ELb0ELb1ELb1ELb1ELb1ELb1EEEEEEEEEvNT_6ParamsE,"ax",@progbits
	.align	128
.text._ZN7cutlass13device_kernelIN5flash11enable_sm90INS1_16FlashAttnFwdSm90INS1_25CollectiveMainloopFwdSm90ILi2EN4cute5tupleIJNS5_1CILi1EEES8_S8_EEENS6_IJNS7_ILi128EEENS7_ILi224EEESA_EEELi128ENS_12float_e4m3_tEfNS_4arch4Sm90ELb1ELb0ELb1ELb1ELb0ELb1ELb0ELb1ELb1ELb1ELb0ELb0EEENS1_21CollectiveEpilogueFwdINS6_IJSA_SA_SB_EEES9_NS_10bfloat16_tESF_Li256ELb1ELb1ELb0ELb1EEENS1_36VarlenDynamicPersistentTileSchedulerILi128ELi224ELi256ELi128ELb0ELb1ELb1ELb1ELb1ELb1EEEEEEEEEvNT_6ParamsE:
        .type           _ZN7cutlass13device_kernelIN5flash11enable_sm90INS1_16FlashAttnFwdSm90INS1_25CollectiveMainloopFwdSm90ILi2EN4cute5tupleIJNS5_1CILi1EEES8_S8_EEENS6_IJNS7_ILi128EEENS7_ILi224EEESA_EEELi128ENS_12float_e4m3_tEfNS_4arch4Sm90ELb1ELb0ELb1ELb1ELb0ELb1ELb0ELb1ELb1ELb1ELb0ELb0EEENS1_21CollectiveEpilogueFwdINS6_IJSA_SA_SB_EEES9_NS_10bfloat16_tESF_Li256ELb1ELb1ELb0ELb1EEENS1_36VarlenDynamicPersistentTileSchedulerILi128ELi224ELi256ELi128ELb0ELb1ELb1ELb1ELb1ELb1EEEEEEEEEvNT_6ParamsE,@function
        .size           _ZN7cutlass13device_kernelIN5flash11enable_sm90INS1_16FlashAttnFwdSm90INS1_25CollectiveMainloopFwdSm90ILi2EN4cute5tupleIJNS5_1CILi1EEES8_S8_EEENS6_IJNS7_ILi128EEENS7_ILi224EEESA_EEELi128ENS_12float_e4m3_tEfNS_4arch4Sm90ELb1ELb0ELb1ELb1ELb0ELb1ELb0ELb1ELb1ELb1ELb0ELb0EEENS1_21CollectiveEpilogueFwdINS6_IJSA_SA_SB_EEES9_NS_10bfloat16_tESF_Li256ELb1ELb1ELb0ELb1EEENS1_36VarlenDynamicPersistentTileSchedulerILi128ELi224ELi256ELi128ELb0ELb1ELb1ELb1ELb1ELb1EEEEEEEEEvNT_6ParamsE,(.L_x_17 - _ZN7cutlass13device_kernelIN5flash11enable_sm90INS1_16FlashAttnFwdSm90INS1_25CollectiveMainloopFwdSm90ILi2EN4cute5tupleIJNS5_1CILi1EEES8_S8_EEENS6_IJNS7_ILi128EEENS7_ILi224EEESA_EEELi128ENS_12float_e4m3_tEfNS_4arch4Sm90ELb1ELb0ELb1ELb1ELb0ELb1ELb0ELb1ELb1ELb1ELb0ELb0EEENS1_21CollectiveEpilogueFwdINS6_IJSA_SA_SB_EEES9_NS_10bfloat16_tESF_Li256ELb1ELb1ELb0ELb1EEENS1_36VarlenDynamicPersistentTileSchedulerILi128ELi224ELi256ELi128ELb0ELb1ELb1ELb1ELb1ELb1EEEEEEEEEvNT_6ParamsE)
        .other          _ZN7cutlass13device_kernelIN5flash11enable_sm90INS1_16FlashAttnFwdSm90INS1_25CollectiveMainloopFwdSm90ILi2EN4cute5tupleIJNS5_1CILi1EEES8_S8_EEENS6_IJNS7_ILi128EEENS7_ILi224EEESA_EEELi128ENS_12float_e4m3_tEfNS_4arch4Sm90ELb1ELb0ELb1ELb1ELb0ELb1ELb0ELb1ELb1ELb1ELb0ELb0EEENS1_21CollectiveEpilogueFwdINS6_IJSA_SA_SB_EEES9_NS_10bfloat16_tESF_Li256ELb1ELb1ELb0ELb1EEENS1_36VarlenDynamicPersistentTileSchedulerILi128ELi224ELi256ELi128ELb0ELb1ELb1ELb1ELb1ELb1EEEEEEEEEvNT_6ParamsE,@"STO_CUDA_ENTRY STV_DEFAULT"
_ZN7cutlass13device_kernelIN5flash11enable_sm90INS1_16FlashAttnFwdSm90INS1_25CollectiveMainloopFwdSm90ILi2EN4cute5tupleIJNS5_1CILi1EEES8_S8_EEENS6_IJNS7_ILi128EEENS7_ILi224EEESA_EEELi128ENS_12float_e4m3_tEfNS_4arch4Sm90ELb1ELb0ELb1ELb1ELb0ELb1ELb0ELb1ELb1ELb1ELb0ELb0EEENS1_21CollectiveEpilogueFwdINS6_IJSA_SA_SB_EEES9_NS_10bfloat16_tESF_Li256ELb1ELb1ELb0ELb1EEENS1_36VarlenDynamicPersistentTileSchedulerILi128ELi224ELi256ELi128ELb0ELb1ELb1ELb1ELb1ELb1EEEEEEEEEvNT_6ParamsE:
[----:B------:R-:W-:Y:S01]  /*0000*/  LDC R1, c[0x0][0x37c] ;  /* 0x0000df00ff017b82 */ /* 0x000fe20000000800 */
[----:B------:R-:W-:Y:S05]  /*0010*/  EXIT ;  /* 0x000000000000794d */ /* 0x000fea0003800000 */
.L_x_8:
        /* <DEDUP_REMOVED lines=14> */
.L_x_17:


//--------------------- .nv.shared.reserved.0     --------------------------
	.section	.nv.shared.reserved.0,"aw",@nobits
	.weak		__nv_reservedSMEM_offset_0_alias
	.size		__nv_reservedSMEM_offset_0_alias, 0, 64
	.other		__nv_reservedSMEM_offset_0_alias,@"STO_CUDA_RESERVED_SHARED STV_DEFAULT"
__nv_reservedSMEM_offset_0_alias:
	.zero		0
	.zero		64


//--------------------- .nv.global                --------------------------
	.section	.nv.global,"aw",@nobits
.nv.global:
	.type		_ZN82_INTERNAL_e4044179_46_flash_fwd_hdim128_e4m3_softcap_packgqa_sm90_cu_49158569_29594cute1_E,@object
	.size		_ZN82_INTERNAL_e4044179_46_flash_fwd_hdim128_e4m3_softcap_packgqa_sm90_cu_49158569_29594cute1_E,(_ZN82_INTERNAL_e4044179_46_flash_fwd_hdim128_e4m3_softcap_packgqa_sm90_cu_49158569_29594cuda3std3__45__cpo6cbeginE - _ZN82_INTERNAL_e4044179_46_flash_fwd_hdim128_e4m3_softcap_packgqa_sm90_cu_49158569_29594cute1_E)
_ZN82_INTERNAL_e4044179_46_flash_fwd_hdim128_e4m3_softcap_packgqa_sm90_cu_49158569_29594cute1_E:
	.zero		1
	.type		_ZN82_INTERNAL_e4044179_46_flash_fwd_hdim128_e4m3_softcap_packgqa_sm90_cu_49158569_29594cuda3std3__45__cpo6cbeginE,@object
	.size		_ZN82_INTERNAL_e4044179_46_flash_fwd_hdim128_e4m3_softcap_packgqa_sm90_cu_49158569_29594cuda3std3__45__cpo6cbeginE,(_ZN82_INTERNAL_e4044179_46_flash_fwd_hdim128_e4m3_softcap_packgqa_sm90_cu_49158569_29594cuda3std3__48in_placeE - _ZN82_INTERNAL_e4044179_46_flash_fwd_hdim128_e4m3_softcap_packgqa_sm90_cu_49158569_29594cuda3std3__45__cpo6cbeginE)
_ZN82_INTERNAL_e4044179_46_flash_fwd_hdim128_e4m3_softcap_packgqa_sm90_cu_49158569_29594cuda3std3__45__cpo6cbeginE:
	.zero		1
	.type		_ZN82_INTERNAL_e4044179_46_flash_fwd_hdim128_e4m3_softcap_packgqa_sm90_cu_49158569_29594cuda3std3__48in_placeE,@object
	.size		_ZN82_INTERNAL_e4044179_46_flash_fwd_hdim128_e4m3_softcap_packgqa_sm90_cu_49158569_29594cuda3std3__48in_placeE,(_ZN82_INTERNAL_e4044179_46_flash_fwd_hdim128_e4m3_softcap_packgqa_sm90_cu_49158569_29594cuda3std6ranges3__45__cpo9iter_moveE - _ZN82_INTERNAL_e4044179_46_flash_fwd_hdim128_e4m3_softcap_packgqa_sm90_cu_49158569_29594cuda3std3__48in_placeE)
_ZN82_INTERNAL_e4044179_46_flash_fwd_hdim128_e4m3_softcap_packgqa_sm90_cu_49158569_29594cuda3std3__48in_placeE:
	.zero		1
	.type		_ZN82_INTERNAL_e4044179_46_flash_fwd_hdim128_e4m3_softcap_packgqa_sm90_cu_49158569_29594cuda3std6ranges3__45__cpo9iter_moveE,@object
	.size		_ZN82_INTERNAL_e4044179_46_flash_fwd_hdim128_e4m3_softcap_packgqa_sm90_cu_49158569_29594cuda3std6ranges3__45__cpo9iter_moveE,(_ZN82_INTERNAL_e4044179_46_flash_fwd_hdim128_e4m3_softcap_packgqa_sm90_cu_49158569_29594cuda3std3__45__cpo5beginE - _ZN82_INTERNAL_e4044179_46_flash_fwd_hdim128_e4m3_softcap_packgqa_sm90_cu_49158569_29594cuda3std6ranges3__45__cpo9iter_moveE)
_ZN82_INTERNAL_e4044179_46_flash_fwd_hdim128_e4m3_softcap_packgqa_sm90_cu_49158569_29594cuda3std6ranges3__45__cpo9iter_moveE:
	.zero		1
	.type		_ZN82_INTERNAL_e4044179_46_flash_fwd_hdim128_e4m3_softcap_packgqa_sm90_cu_49158569_29594cuda3std3__45__cpo5beginE,@object
	.size		_ZN82_INTERNAL_e4044179_46_flash_fwd_hdim128_e4m3_softcap_packgqa_sm90_cu_49158569_29594cuda3std3__45__cpo5beginE,(_ZN82_INTERNAL_e4044179_46_flash_fwd_hdim128_e4m3_softcap_packgqa_sm90_cu_49158569_29594cuda3std3__484_GLOBAL__N__e4044179_46_flash_fwd_hdim128_e4m3_softcap_packgqa_sm90_cu_49158569_29596ignoreE - _ZN82_INTERNAL_e4044179_46_flash_fwd_hdim128_e4m3_softcap_packgqa_sm90_cu_49158569_29594cuda3std3__45__cpo5beginE)
_ZN82_INTERNAL_e4044179_46_flash_fwd_hdim128_e4m3_softcap_packgqa_sm90_cu_49158569_29594cuda3std3__45__cpo5beginE:
	.zero		1
	.type		_ZN82_INTERNAL_e4044179_46_flash_fwd_hdim128_e4m3_softcap_packgqa_sm90_cu_49158569_29594cuda3std3__484_GLOBAL__N__e4044179_46_flash_fwd_hdim128_e4m3_softcap_packgqa_sm90_cu_49158569_29596ignoreE,@object
	.size		_ZN82_INTERNAL_e4044179_46_flash_fwd_hdim128_e4m3_softcap_packgqa_sm90_cu_49158569_29594cuda3std3__484_GLOBAL__N__e4044179_46_flash_fwd_hdim128_e4m3_softcap_packgqa_sm90_cu_49158569_29596ignoreE,(_ZN82_INTERNAL_e4044179_46_flash_fwd_hdim128_e4m3_softcap_packgqa_sm90_cu_49158569_29594cute7productE - _ZN82_INTERNAL_e4044179_46_flash_fwd_hdim128_e4m3_softcap_packgqa_sm90_cu_49158569_29594cuda3std3__484_GLOBAL__N__e4044179_46_flash_fwd_hdim128_e4m3_softcap_packgqa_sm90_cu_49158569_29596ignoreE)
_ZN82_INTERNAL_e4044179_46_flash_fwd_hdim128_e4m3_softcap_packgqa_sm90_cu_49158569_29594cuda3std3__484_GLOBAL__N__e4044179_46_flash_fwd_hdim128_e4m3_softcap_packgqa_sm90_cu_49158569_29596ignoreE:
	.zero		1
	.type		_ZN82_INTERNAL_e4044179_46_flash_fwd_hdim128_e4m3_softcap_packgqa_sm90_cu_49158569_29594cute7productE,@object
	.size		_ZN82_INTERNAL_e4044179_46_flash_fwd_hdim128_e4m3_softcap_packgqa_sm90_cu_49158569_29594cute7productE,(_ZN82_INTERNAL_e4044179_46_flash_fwd_hdim128_e4m3_softcap_packgqa_sm90_cu_49158569_29594cuda3std3__45__cpo3endE - _ZN82_INTERNAL_e4044179_46_flash_fwd_hdim128_e4m3_softcap_packgqa_sm90_cu_49158569_29594cute7productE)
_ZN82_INTERNAL_e4044179_46_flash_fwd_hdim128_e4m3_softcap_packgqa_sm90_cu_49158569_29594cute7productE:
	.zero		1
	.type		_ZN82_INTERNAL_e4044179_46_flash_fwd_hdim128_e4m3_softcap_packgqa_sm90_cu_49158569_29594cuda3std3__45__cpo3endE,@object
	.size		_ZN82_INTERNAL_e4044179_46_flash_fwd_hdim128_e4m3_softcap_packgqa_sm90_cu_49158569_29594cuda3std3__45__cpo3endE,(_ZN82_INTERNAL_e4044179_46_flash_fwd_hdim128_e4m3_softcap_packgqa_sm90_cu_49158569_29594cuda3std3__419piecewise_constructE - _ZN82_INTERNAL_e4044179_46_flash_fwd_hdim128_e4m3_softcap_packgqa_sm90_cu_49158569_29594cuda3std3__45__cpo3endE)
_ZN82_INTERNAL_e4044179_46_flash_fwd_hdim128_e4m3_softcap_packgqa_sm90_cu_49158569_29594cuda3std3__45__cpo3endE:
	.zero		1
	.type		_ZN82_INTERNAL_e4044179_46_flash_fwd_hdim128_e4m3_softcap_packgqa_sm90_cu_49158569_29594cuda3std3__419piecewise_constructE,@object
	.size		_ZN82_INTERNAL_e4044179_46_flash_fwd_hdim128_e4m3_softcap_packgqa_sm90_cu_49158569_29594cuda3std3__419piecewise_constructE,(_ZN82_INTERNAL_e4044179_46_flash_fwd_hdim128_e4m3_softcap_packgqa_sm90_cu_49158569_29594cuda3std3__45__cpo4cendE - _ZN82_INTERNAL_e4044179_46_flash_fwd_hdim128_e4m3_softcap_packgqa_sm90_cu_49158569_29594cuda3std3__419piecewise_constructE)
_ZN82_INTERNAL_e4044179_46_flash_fwd_hdim128_e4m3_softcap_packgqa_sm90_cu_49158569_29594cuda3std3__419piecewise_constructE:
	.zero		1
	.type		_ZN82_INTERNAL_e4044179_46_flash_fwd_hdim128_e4m3_softcap_packgqa_sm90_cu_49158569_29594cuda3std3__45__cpo4cendE,@object
	.size		_ZN82_INTERNAL_e4044179_46_flash_fwd_hdim128_e4m3_softcap_packgqa_sm90_cu_49158569_29594cuda3std3__45__cpo4cendE,(_ZN82_INTERNAL_e4044179_46_flash_fwd_hdim128_e4m3_softcap_packgqa_sm90_cu_49158569_29594cuda3std6ranges3__45__cpo4swapE - _ZN82_INTERNAL_e4044179_46_flash_fwd_hdim128_e4m3_softcap_packgqa_sm90_cu_49158569_29594cuda3std3__45__cpo4cendE)
_ZN82_INTERNAL_e4044179_46_flash_fwd_hdim128_e4m3_softcap_packgqa_sm90_cu_49158569_29594cuda3std3__45__cpo4cendE:
	.zero		1
	.type		_ZN82_INTERNAL_e4044179_46_flash_fwd_hdim128_e4m3_softcap_packgqa_sm90_cu_49158569_29594cuda3std6ranges3__45__cpo4swapE,@object
	.size		_ZN82_INTERNAL_e4044179_46_flash_fwd_hdim128_e4m3_softcap_packgqa_sm90_cu_49158569_29594cuda3std6ranges3__45__cpo4swapE,(.L_7 - _ZN82_INTERNAL_e4044179_46_flash_fwd_hdim128_e4m3_softcap_packgqa_sm90_cu_49158569_29594cuda3std6ranges3__45__cpo4swapE)
_ZN82_INTERNAL_e4044179_46_flash_fwd_hdim128_e4m3_softcap_packgqa_sm90_cu_49158569_29594cuda3std6ranges3__45__cpo4swapE:
	.zero		1
.L_7:


//--------------------- .nv.constant0._ZN7cutlass13device_kernelIN5flash11enable_sm90INS1_16FlashAttnFwdSm90INS1_25CollectiveMainloopFwdSm90ILi2EN4cute5tupleIJNS5_1CILi1EEES8_S8_EEENS6_IJNS7_ILi128EEENS7_ILi224EEESA_EEELi128ENS_12float_e4m3_tEfNS_4arch4Sm90ELb0ELb0ELb1ELb0ELb0ELb0ELb0ELb1ELb1ELb1ELb0ELb0EEENS1_21CollectiveEpilogueFwdINS6_IJSA_SA_SB_EEES9_NS_10bfloat16_tESF_Li256ELb0ELb1ELb0ELb1EEENS1_29StaticPersistentTileSchedulerILb0EEEEEEEEEvNT_6ParamsE --------------------------
	.section	.nv.constant0._ZN7cutlass13device_kernelIN5flash11enable_sm90INS1_16FlashAttnFwdSm90INS1_25CollectiveMainloopFwdSm90ILi2EN4cute5tupleIJNS5_1CILi1EEES8_S8_EEENS6_IJNS7_ILi128EEENS7_ILi224EEESA_EEELi128ENS_12float_e4m3_tEfNS_4arch4Sm90ELb0ELb0ELb1ELb0ELb0ELb0ELb0ELb1ELb1ELb1ELb0ELb0EEENS1_21CollectiveEpilogueFwdINS6_IJSA_SA_SB_EEES9_NS_10bfloat16_tESF_Li256ELb0ELb1ELb0ELb1EEENS1_29StaticPersistentTileSchedulerILb0EEEEEEEEEvNT_6ParamsE,"a",@progbits
	.sectionflags	@""
	.align	4
.nv.constant0._ZN7cutlass13device_kernelIN5flash11enable_sm90INS1_16FlashAttnFwdSm90INS1_25CollectiveMainloopFwdSm90ILi2EN4cute5tupleIJNS5_1CILi1EEES8_S8_EEENS6_IJNS7_ILi128EEENS7_ILi224EEESA_EEELi128ENS_12float_e4m3_tEfNS_4arch4Sm90ELb0ELb0ELb1ELb0ELb0ELb0ELb0ELb1ELb1ELb1ELb0ELb0EEENS1_21CollectiveEpilogueFwdINS6_IJSA_SA_SB_EEES9_NS_10bfloat16_tESF_Li256ELb0ELb1ELb0ELb1EEENS1_29StaticPersistentTileSchedulerILb0EEEEEEEEEvNT_6ParamsE:
	.zero		3456


//--------------------- .nv.constant0._ZN7cutlass13device_kernelIN5flash11enable_sm90INS1_16FlashAttnFwdSm90INS1_25CollectiveMainloopFwdSm90ILi2EN4cute5tupleIJNS5_1CILi1EEES8_S8_EEENS6_IJNS7_ILi128EEENS7_ILi224EEESA_EEELi128ENS_12float_e4m3_tEfNS_4arch4Sm90ELb0ELb0ELb1ELb1ELb0ELb0ELb0ELb1ELb1ELb1ELb0ELb0EEENS1_21CollectiveEpilogueFwdINS6_IJSA_SA_SB_EEES9_NS_10bfloat16_tESF_Li256ELb1ELb1ELb0ELb1EEENS1_36VarlenDynamicPersistentTileSchedulerILi128ELi224ELi256ELi128ELb0ELb1ELb1ELb0ELb1ELb1EEEEEEEEEvNT_6ParamsE --------------------------
	.section	.nv.constant0._ZN7cutlass13device_kernelIN5flash11enable_sm90INS1_16FlashAttnFwdSm90INS1_25CollectiveMainloopFwdSm90ILi2EN4cute5tupleIJNS5_1CILi1EEES8_S8_EEENS6_IJNS7_ILi128EEENS7_ILi224EEESA_EEELi128ENS_12float_e4m3_tEfNS_4arch4Sm90ELb0ELb0ELb1ELb1ELb0ELb0ELb0ELb1ELb1ELb1ELb0ELb0EEENS1_21CollectiveEpilogueFwdINS6_IJSA_SA_SB_EEES9_NS_10bfloat16_tESF_Li256ELb1ELb1ELb0ELb1EEENS1_36VarlenDynamicPersistentTileSchedulerILi128ELi224ELi256ELi128ELb0ELb1ELb1ELb0ELb1ELb1EEEEEEEEEvNT_6ParamsE,"a",@progbits
	.sectionflags	@""
	.align	4
.nv.constant0._ZN7cutlass13device_kernelIN5flash11enable_sm90INS1_16FlashAttnFwdSm90INS1_25CollectiveMainloopFwdSm90ILi2EN4cute5tupleIJNS5_1CILi1EEES8_S8_EEENS6_IJNS7_ILi128EEENS7_ILi224EEESA_EEELi128ENS_12float_e4m3_tEfNS_4arch4Sm90ELb0ELb0ELb1ELb1ELb0ELb0ELb0ELb1ELb1ELb1ELb0ELb0EEENS1_21CollectiveEpilogueFwdINS6_IJSA_SA_SB_EEES9_NS_10bfloat16_tESF_Li256ELb1ELb1ELb0ELb1EEENS1_36VarlenDynamicPersistentTileSchedulerILi128ELi224ELi256ELi128ELb0ELb1ELb1ELb0ELb1ELb1EEEEEEEEEvNT_6ParamsE:
	.zero		3584


//--------------------- .nv.constant0._ZN7cutlass13device_kernelIN5flash11enable_sm90INS1_16FlashAttnFwdSm90INS1_25CollectiveMainloopFwdSm90ILi2EN4cute5tupleIJNS5_1CILi1EEES8_S8_EEENS6_IJNS7_ILi128EEENS7_ILi224EEESA_EEELi128ENS_12float_e4m3_tEfNS_4arch4Sm90ELb0ELb0ELb1ELb1ELb0ELb1ELb0ELb1ELb1ELb1ELb0ELb0EEENS1_21CollectiveEpilogueFwdINS6_IJSA_SA_SB_EEES9_NS_10bfloat16_tESF_Li256ELb1ELb1ELb0ELb1EEENS1_36VarlenDynamicPersistentTileSchedulerILi128ELi224ELi256ELi128ELb0ELb1ELb1ELb0ELb1ELb1EEEEEEEEEvNT_6ParamsE --------------------------
	.section	.nv.constant0._ZN7cutlass13device_kernelIN5flash11enable_sm90INS1_16FlashAttnFwdSm90INS1_25CollectiveMainloopFwdSm90ILi2EN4cute5tupleIJNS5_1CILi1EEES8_S8_EEENS6_IJNS7_ILi128EEENS7_ILi224EEESA_EEELi128ENS_12float_e4m3_tEfNS_4arch4Sm90ELb0ELb0ELb1ELb1ELb0ELb1ELb0ELb1ELb1ELb1ELb0ELb0EEENS1_21CollectiveEpilogueFwdINS6_IJSA_SA_SB_EEES9_NS_10bfloat16_tESF_Li256ELb1ELb1ELb0ELb1EEENS1_36VarlenDynamicPersistentTileSchedulerILi128ELi224ELi256ELi128ELb0ELb1ELb1ELb0ELb1ELb1EEEEEEEEEvNT_6ParamsE,"a",@progbits
	.sectionflags	@""
	.align	4
.nv.constant0._ZN7cutlass13device_kernelIN5flash11enable_sm90INS1_16FlashAttnFwdSm90INS1_25CollectiveMainloopFwdSm90ILi2EN4cute5tupleIJNS5_1CILi1EEES8_S8_EEENS6_IJNS7_ILi128EEENS7_ILi224EEESA_EEELi128ENS_12float_e4m3_tEfNS_4arch4Sm90ELb0ELb0ELb1ELb1ELb0ELb1ELb0ELb1ELb1ELb1ELb0ELb0EEENS1_21CollectiveEpilogueFwdINS6_IJSA_SA_SB_EEES9_NS_10bfloat16_tESF_Li256ELb1ELb1ELb0ELb1EEENS1_36VarlenDynamicPersistentTileSchedulerILi128ELi224ELi256ELi128ELb0ELb1ELb1ELb0ELb1ELb1EEEEEEEEEvNT_6ParamsE:
	.zero		3584


//--------------------- .nv.constant0._ZN7cutlass13device_kernelIN5flash11enable_sm90INS1_16FlashAttnFwdSm90INS1_25CollectiveMainloopFwdSm90ILi2EN4cute5tupleIJNS5_1CILi1EEES8_S8_EEENS6_IJNS7_ILi128EEENS7_ILi192EEESA_EEELi128ENS_12float_e4m3_tEfNS_4arch4Sm90ELb0ELb1ELb1ELb0ELb0ELb0ELb0ELb1ELb1ELb1ELb0ELb0EEENS1_21CollectiveEpilogueFwdINS6_IJSA_SA_SB_EEES9_NS_10bfloat16_tESF_Li256ELb0ELb1ELb0ELb1EEENS1_30DynamicPersistentTileSchedulerILi256ELi128ELb0ELb1ELb1EEEEEEEEEvNT_6ParamsE --------------------------
	.section	.nv.constant0._ZN7cutlass13device_kernelIN5flash11enable_sm90INS1_16FlashAttnFwdSm90INS1_25CollectiveMainloopFwdSm90ILi2EN4cute5tupleIJNS5_1CILi1EEES8_S8_EEENS6_IJNS7_ILi128EEENS7_ILi192EEESA_EEELi128ENS_12float_e4m3_tEfNS_4arch4Sm90ELb0ELb1ELb1ELb0ELb0ELb0ELb0ELb1ELb1ELb1ELb0ELb0EEENS1_21CollectiveEpilogueFwdINS6_IJSA_SA_SB_EEES9_NS_10bfloat16_tESF_Li256ELb0ELb1ELb0ELb1EEENS1_30DynamicPersistentTileSchedulerILi256ELi128ELb0ELb1ELb1EEEEEEEEEvNT_6ParamsE,"a",@progbits
	.sectionflags	@""
	.align	4
.nv.constant0._ZN7cutlass13device_kernelIN5flash11enable_sm90INS1_16FlashAttnFwdSm90INS1_25CollectiveMainloopFwdSm90ILi2EN4cute5tupleIJNS5_1CILi1EEES8_S8_EEENS6_IJNS7_ILi128EEENS7_ILi192EEESA_EEELi128ENS_12float_e4m3_tEfNS_4arch4Sm90ELb0ELb1ELb1ELb0ELb0ELb0ELb0ELb1ELb1ELb1ELb0ELb0EEENS1_21CollectiveEpilogueFwdINS6_IJSA_SA_SB_EEES9_NS_10bfloat16_tESF_Li256ELb0ELb1ELb0ELb1EEENS1_30DynamicPersistentTileSchedulerILi256ELi128ELb0ELb1ELb1EEEEEEEEEvNT_6ParamsE:
	.zero		3584


//--------------------- .nv.constant0._ZN7cutlass13device_kernelIN5flash11enable_sm90INS1_16FlashAttnFwdSm90INS1_25CollectiveMainloopFwdSm90ILi2EN4cute5tupleIJNS5_1CILi1EEES8_S8_EEENS6_IJNS7_ILi128EEENS7_ILi192EEESA_EEELi128ENS_12float_e4m3_tEfNS_4arch4Sm90ELb0ELb1ELb1ELb1ELb0ELb0ELb0ELb1ELb1ELb1ELb0ELb0EEENS1_21CollectiveEpilogueFwdINS6_IJSA_SA_SB_EEES9_NS_10bfloat16_tESF_Li256ELb1ELb1ELb0ELb1EEENS1_36VarlenDynamicPersistentTileSchedulerILi128ELi192ELi256ELi128ELb0ELb1ELb1ELb1ELb0ELb1EEEEEEEEEvNT_6ParamsE --------------------------
	.section	.nv.constant0._ZN7cutlass13device_kernelIN5flash11enable_sm90INS1_16FlashAttnFwdSm90INS1_25CollectiveMainloopFwdSm90ILi2EN4cute5tupleIJNS5_1CILi1EEES8_S8_EEENS6_IJNS7_ILi128EEENS7_ILi192EEESA_EEELi128ENS_12float_e4m3_tEfNS_4arch4Sm90ELb0ELb1ELb1ELb1ELb0ELb0ELb0ELb1ELb1ELb1ELb0ELb0EEENS1_21CollectiveEpilogueFwdINS6_IJSA_SA_SB_EEES9_NS_10bfloat16_tESF_Li256ELb1ELb1ELb0ELb1EEENS1_36VarlenDynamicPersistentTileSchedulerILi128ELi192ELi256ELi128ELb0ELb1ELb1ELb1ELb0ELb1EEEEEEEEEvNT_6ParamsE,"a",@progbits
	.sectionflags	@""
	.align	4
.nv.constant0._ZN7cutlass13device_kernelIN5flash11enable_sm90INS1_16FlashAttnFwdSm90INS1_25CollectiveMainloopFwdSm90ILi2EN4cute5tupleIJNS5_1CILi1EEES8_S8_EEENS6_IJNS7_ILi128EEENS7_ILi192EEESA_EEELi128ENS_12float_e4m3_tEfNS_4arch4Sm90ELb0ELb1ELb1ELb1ELb0ELb0ELb0ELb1ELb1ELb1ELb0ELb0EEENS1_21CollectiveEpilogueFwdINS6_IJSA_SA_SB_EEES9_NS_10bfloat16_tESF_Li256ELb1ELb1ELb0ELb1EEENS1_36VarlenDynamicPersistentTileSchedulerILi128ELi192ELi256ELi128ELb0ELb1ELb1ELb1ELb0ELb1EEEEEEEEEvNT_6ParamsE:
	.zero		3584


//--------------------- .nv.constant0._ZN7cutlass13device_kernelIN5flash11enable_sm90INS1_16FlashAttnFwdSm90INS1_25CollectiveMainloopFwdSm90ILi2EN4cute5tupleIJNS5_1CILi1EEES8_S8_EEENS6_IJNS7_ILi128EEENS7_ILi192EEESA_EEELi128ENS_12float_e4m3_tEfNS_4arch4Sm90ELb0ELb1ELb1ELb1ELb0ELb1ELb0ELb1ELb1ELb1ELb0ELb0EEENS1_21CollectiveEpilogueFwdINS6_IJSA_SA_SB_EEES9_NS_10bfloat16_tESF_Li256ELb1ELb1ELb0ELb1EEENS1_36VarlenDynamicPersistentTileSchedulerILi128ELi192ELi256ELi128ELb0ELb1ELb1ELb1ELb0ELb1EEEEEEEEEvNT_6ParamsE --------------------------
	.section	.nv.constant0._ZN7cutlass13device_kernelIN5flash11enable_sm90INS1_16FlashAttnFwdSm90INS1_25CollectiveMainloopFwdSm90ILi2EN4cute5tupleIJNS5_1CILi1EEES8_S8_EEENS6_IJNS7_ILi128EEENS7_ILi192EEESA_EEELi128ENS_12float_e4m3_tEfNS_4arch4Sm90ELb0ELb1ELb1ELb1ELb0ELb1ELb0ELb1ELb1ELb1ELb0ELb0EEENS1_21CollectiveEpilogueFwdINS6_IJSA_SA_SB_EEES9_NS_10bfloat16_tESF_Li256ELb1ELb1ELb0ELb1EEENS1_36VarlenDynamicPersistentTileSchedulerILi128ELi192ELi256ELi128ELb0ELb1ELb1ELb1ELb0ELb1EEEEEEEEEvNT_6ParamsE,"a",@progbits
	.sectionflags	@""
	.align	4
.nv.constant0._ZN7cutlass13device_kernelIN5flash11enable_sm90INS1_16FlashAttnFwdSm90INS1_25CollectiveMainloopFwdSm90ILi2EN4cute5tupleIJNS5_1CILi1EEES8_S8_EEENS6_IJNS7_ILi128EEENS7_ILi192EEESA_EEELi128ENS_12float_e4m3_tEfNS_4arch4Sm90ELb0ELb1ELb1ELb1ELb0ELb1ELb0ELb1ELb1ELb1ELb0ELb0EEENS1_21CollectiveEpilogueFwdINS6_IJSA_SA_SB_EEES9_NS_10bfloat16_tESF_Li256ELb1ELb1ELb0ELb1EEENS1_36VarlenDynamicPersistentTileSchedulerILi128ELi192ELi256ELi128ELb0ELb1ELb1ELb1ELb0ELb1EEEEEEEEEvNT_6ParamsE:
	.zero		3584


//--------------------- .nv.constant0._ZN7cutlass13device_kernelIN5flash11enable_sm90INS1_16FlashAttnFwdSm90INS1_25CollectiveMainloopFwdSm90ILi2EN4cute5tupleIJNS5_1CILi1EEES8_S8_EEENS6_IJNS7_ILi128EEENS7_ILi224EEESA_EEELi128ENS_12float_e4m3_tEfNS_4arch4Sm90ELb1ELb0ELb1ELb0ELb0ELb0ELb0ELb1ELb1ELb1ELb0ELb0EEENS1_21CollectiveEpilogueFwdINS6_IJSA_SA_SB_EEES9_NS_10bfloat16_tESF_Li256ELb0ELb1ELb0ELb1EEENS1_30DynamicPersistentTileSchedulerILi256ELi128ELb0ELb1ELb1EEEEEEEEEvNT_6ParamsE --------------------------
	.section	.nv.constant0._ZN7cutlass13device_kernelIN5flash11enable_sm90INS1_16FlashAttnFwdSm90INS1_25CollectiveMainloopFwdSm90ILi2EN4cute5tupleIJNS5_1CILi1EEES8_S8_EEENS6_IJNS7_ILi128EEENS7_ILi224EEESA_EEELi128ENS_12float_e4m3_tEfNS_4arch4Sm90ELb1ELb0ELb1ELb0ELb0ELb0ELb0ELb1ELb1ELb1ELb0ELb0EEENS1_21CollectiveEpilogueFwdINS6_IJSA_SA_SB_EEES9_NS_10bfloat16_tESF_Li256ELb0ELb1ELb0ELb1EEENS1_30DynamicPersistentTileSchedulerILi256ELi128ELb0ELb1ELb1EEEEEEEEEvNT_6ParamsE,"a",@progbits
	.sectionflags	@""
	.align	4
.nv.constant0._ZN7cutlass13device_kernelIN5flash11enable_sm90INS1_16FlashAttnFwdSm90INS1_25CollectiveMainloopFwdSm90ILi2EN4cute5tupleIJNS5_1CILi1EEES8_S8_EEENS6_IJNS7_ILi128EEENS7_ILi224EEESA_EEELi128ENS_12float_e4m3_tEfNS_4arch4Sm90ELb1ELb0ELb1ELb0ELb0ELb0ELb0ELb1ELb1ELb1ELb0ELb0EEENS1_21CollectiveEpilogueFwdINS6_IJSA_SA_SB_EEES9_NS_10bfloat16_tESF_Li256ELb0ELb1ELb0ELb1EEENS1_30DynamicPersistentTileSchedulerILi256ELi128ELb0ELb1ELb1EEEEEEEEEvNT_6ParamsE:
	.zero		3584


//--------------------- .nv.constant0._ZN7cutlass13device_kernelIN5flash11enable_sm90INS1_16FlashAttnFwdSm90INS1_25CollectiveMainloopFwdSm90ILi2EN4cute5tupleIJNS5_1CILi1EEES8_S8_EEENS6_IJNS7_ILi128EEENS7_ILi224EEESA_EEELi128ENS_12float_e4m3_tEfNS_4arch4Sm90ELb1ELb0ELb1ELb1ELb0ELb0ELb0ELb1ELb1ELb1ELb0ELb0EEENS1_21CollectiveEpilogueFwdINS6_IJSA_SA_SB_EEES9_NS_10bfloat16_tESF_Li256ELb1ELb1ELb0ELb1EEENS1_36VarlenDynamicPersistentTileSchedulerILi128ELi224ELi256ELi128ELb0ELb1ELb1ELb1ELb1ELb1EEEEEEEEEvNT_6ParamsE --------------------------
	.section	.nv.constant0._ZN7cutlass13device_kernelIN5flash11enable_sm90INS1_16FlashAttnFwdSm90INS1_25CollectiveMainloopFwdSm90ILi2EN4cute5tupleIJNS5_1CILi1EEES8_S8_EEENS6_IJNS7_ILi128EEENS7_ILi224EEESA_EEELi128ENS_12float_e4m3_tEfNS_4arch4Sm90ELb1ELb0ELb1ELb1ELb0ELb0ELb0ELb1ELb1ELb1ELb0ELb0EEENS1_21CollectiveEpilogueFwdINS6_IJSA_SA_SB_EEES9_NS_10bfloat16_tESF_Li256ELb1ELb1ELb0ELb1EEENS1_36VarlenDynamicPersistentTileSchedulerILi128ELi224ELi256ELi128ELb0ELb1ELb1ELb1ELb1ELb1EEEEEEEEEvNT_6ParamsE,"a",@progbits
	.sectionflags	@""
	.align	4
.nv.constant0._ZN7cutlass13device_kernelIN5flash11enable_sm90INS1_16FlashAttnFwdSm90INS1_25CollectiveMainloopFwdSm90ILi2EN4cute5tupleIJNS5_1CILi1EEES8_S8_EEENS6_IJNS7_ILi128EEENS7_ILi224EEESA_EEELi128ENS_12float_e4m3_tEfNS_4arch4Sm90ELb1ELb0ELb1ELb1ELb0ELb0ELb0ELb1ELb1ELb1ELb0ELb0EEENS1_21CollectiveEpilogueFwdINS6_IJSA_SA_SB_EEES9_NS_10bfloat16_tESF_Li256ELb1ELb1ELb0ELb1EEENS1_36VarlenDynamicPersistentTileSchedulerILi128ELi224ELi256ELi128ELb0ELb1ELb1ELb1ELb1ELb1EEEEEEEEEvNT_6ParamsE:
	.zero		3584


//--------------------- .nv.constant0._ZN7cutlass13device_kernelIN5flash11enable_sm90INS1_16FlashAttnFwdSm90INS1_25CollectiveMainloopFwdSm90ILi2EN4cute5tupleIJNS5_1CILi1EEES8_S8_EEENS6_IJNS7_ILi128EEENS7_ILi224EEESA_EEELi128ENS_12float_e4m3_tEfNS_4arch4Sm90ELb1ELb0ELb1ELb1ELb0ELb1ELb0ELb1ELb1ELb1ELb0ELb0EEENS1_21CollectiveEpilogueFwdINS6_IJSA_SA_SB_EEES9_NS_10bfloat16_tESF_Li256ELb1ELb1ELb0ELb1EEENS1_36VarlenDynamicPersistentTileSchedulerILi128ELi224ELi256ELi128ELb0ELb1ELb1ELb1ELb1ELb1EEEEEEEEEvNT_6ParamsE --------------------------
	.section	.nv.constant0._ZN7cutlass13device_kernelIN5flash11enable_sm90INS1_16FlashAttnFwdSm90INS1_25CollectiveMainloopFwdSm90ILi2EN4cute5tupleIJNS5_1CILi1EEES8_S8_EEENS6_IJNS7_ILi128EEENS7_ILi224EEESA_EEELi128ENS_12float_e4m3_tEfNS_4arch4Sm90ELb1ELb0ELb1ELb1ELb0ELb1ELb0ELb1ELb1ELb1ELb0ELb0EEENS1_21CollectiveEpilogueFwdINS6_IJSA_SA_SB_EEES9_NS_10bfloat16_tESF_Li256ELb1ELb1ELb0ELb1EEENS1_36VarlenDynamicPersistentTileSchedulerILi128ELi224ELi256ELi128ELb0ELb1ELb1ELb1ELb1ELb1EEEEEEEEEvNT_6ParamsE,"a",@progbits
	.sectionflags	@""
	.align	4
.nv.constant0._ZN7cutlass13device_kernelIN5flash11enable_sm90INS1_16FlashAttnFwdSm90INS1_25CollectiveMainloopFwdSm90ILi2EN4cute5tupleIJNS5_1CILi1EEES8_S8_EEENS6_IJNS7_ILi128EEENS7_ILi224EEESA_EEELi128ENS_12float_e4m3_tEfNS_4arch4Sm90ELb1ELb0ELb1ELb1ELb0ELb1ELb0ELb1ELb1ELb1ELb0ELb0EEENS1_21CollectiveEpilogueFwdINS6_IJSA_SA_SB_EEES9_NS_10bfloat16_tESF_Li256ELb1ELb1ELb0ELb1EEENS1_36VarlenDynamicPersistentTileSchedulerILi128ELi224ELi256ELi128ELb0ELb1ELb1ELb1ELb1ELb1EEEEEEEEEvNT_6ParamsE:
	.zero		3584


//--------------------- SYMBOLS --------------------------

	.type		.nv.reservedSmem.offset0,@object
	.size		.nv.reservedSmem.offset0,0x4
